	.target	sm_90a

	.elftype	@"ET_EXEC"


//--------------------- .note.nv.tkinfo           --------------------------
	.section	.note.nv.tkinfo,"",@"SHT_NOTE"
	.sectionflags	@"SHF_NOTE_NV_TKINFO"
	.tkinfo
        /*0018*/ 	.word	0x00000002
        /*0030*/ 	.string	""
        /*0030*/ 	.string	"ptxas"
        /*0030*/ 	.string	"Cuda compilation tools, release 13.0, V13.0.88"
        /*0030*/ 	.string	"Build cuda_13.0.r13.0/compiler.36424714_0"
        /*0030*/ 	.string	"-v  -suppress-debug-info  -lineinfo  -arch sm_90a "



//--------------------- .note.nv.cuinfo           --------------------------
	.section	.note.nv.cuinfo,"",@"SHT_NOTE"
	.sectionflags	@"SHF_NOTE_NV_CUINFO"
        /*0018*/ 	.short	0x0002
        /*001a*/ 	.short	0x005a
        /*001c*/ 	.short	0x0082
	.zero		2


//--------------------- .nv.info                  --------------------------
	.section	.nv.info,"",@"SHT_CUDA_INFO"
	.align	4


	//----- nvinfo : EIATTR_REGCOUNT
	.align		4
        /*0000*/ 	.byte	0x04, 0x2f
        /*0002*/ 	.short	(.L_1 - .L_0)
	.align		4
.L_0:
        /*0004*/ 	.word	index@(matmul_kernel)
        /*0008*/ 	.word	0x000000ff


	//----- nvinfo : EIATTR_FRAME_SIZE
	.align		4
.L_1:
        /*000c*/ 	.byte	0x04, 0x11
        /*000e*/ 	.short	(.L_3 - .L_2)
	.align		4
.L_2:
        /*0010*/ 	.word	index@(matmul_kernel)
        /*0014*/ 	.word	0x00000160


	//----- nvinfo : EIATTR_MIN_STACK_SIZE
	.align		4
.L_3:
        /*0018*/ 	.byte	0x04, 0x12
        /*001a*/ 	.short	(.L_5 - .L_4)
	.align		4
.L_4:
        /*001c*/ 	.word	index@(matmul_kernel)
        /*0020*/ 	.word	0x00000160
.L_5:


//--------------------- .nv.compat                --------------------------
	.section	.nv.compat,"",@"SHT_CUDA_COMPAT_INFO"
	.align	4
        /*0000*/ 	.byte	0x02, 0x09, 0x01, 0x00, 0x02, 0x02, 0x04, 0x00, 0x02, 0x05, 0x05, 0x00, 0x03, 0x07, 0x01, 0x01
        /*0010*/ 	.byte	0x02, 0x03, 0x00, 0x00, 0x02, 0x06, 0x01, 0x00, 0x04, 0x0b, 0x08, 0x00, 0x00, 0x00, 0x00, 0x00
        /*0020*/ 	.byte	0x00, 0x00, 0x00, 0x00


//--------------------- .nv.info.matmul_kernel    --------------------------
	.section	.nv.info.matmul_kernel,"",@"SHT_CUDA_INFO"
	.sectionflags	@""
	.align	4


	//----- nvinfo : EIATTR_CUDA_API_VERSION
	.align		4
        /*0000*/ 	.byte	0x04, 0x37
        /*0002*/ 	.short	(.L_7 - .L_6)
.L_6:
        /*0004*/ 	.word	0x00000082


	//----- nvinfo : EIATTR_KPARAM_INFO
	.align		4
.L_7:
        /*0008*/ 	.byte	0x04, 0x17
        /*000a*/ 	.short	(.L_9 - .L_8)
.L_8:
        /*000c*/ 	.word	0x00000000
        /*0010*/ 	.short	0x000d
        /*0012*/ 	.short	0x0048
        /*0014*/ 	.byte	0x00, 0xf4, 0x21, 0x00


	//----- nvinfo : EIATTR_KPARAM_INFO
	.align		4
.L_9:
        /*0018*/ 	.byte	0x04, 0x17
        /*001a*/ 	.short	(.L_11 - .L_10)
.L_10:
        /*001c*/ 	.word	0x00000000
        /*0020*/ 	.short	0x000c
        /*0022*/ 	.short	0x0040
        /*0024*/ 	.byte	0x00, 0xf4, 0x21, 0x00


	//----- nvinfo : EIATTR_KPARAM_INFO
	.align		4
.L_11:
        /*0028*/ 	.byte	0x04, 0x17
        /*002a*/ 	.short	(.L_13 - .L_12)
.L_12:
        /*002c*/ 	.word	0x00000000
        /*0030*/ 	.short	0x000b
        /*0032*/ 	.short	0x0038
        /*0034*/ 	.byte	0x00, 0xf0, 0x11, 0x00


	//----- nvinfo : EIATTR_KPARAM_INFO
	.align		4
.L_13:
        /*0038*/ 	.byte	0x04, 0x17
        /*003a*/ 	.short	(.L_15 - .L_14)
.L_14:
        /*003c*/ 	.word	0x00000000
        /*0040*/ 	.short	0x000a
        /*0042*/ 	.short	0x0034
        /*0044*/ 	.byte	0x00, 0xf0, 0x11, 0x00


	//----- nvinfo : EIATTR_KPARAM_INFO
	.align		4
.L_15:
        /*0048*/ 	.byte	0x04, 0x17
        /*004a*/ 	.short	(.L_17 - .L_16)
.L_16:
        /*004c*/ 	.word	0x00000000
        /*0050*/ 	.short	0x0009
        /*0052*/ 	.short	0x0030
        /*0054*/ 	.byte	0x00, 0xf0, 0x11, 0x00


	//----- nvinfo : EIATTR_KPARAM_INFO
	.align		4
.L_17:
        /*0058*/ 	.byte	0x04, 0x17
        /*005a*/ 	.short	(.L_19 - .L_18)
.L_18:
        /*005c*/ 	.word	0x00000000
        /*0060*/ 	.short	0x0008
        /*0062*/ 	.short	0x002c
        /*0064*/ 	.byte	0x00, 0xf0, 0x11, 0x00


	//----- nvinfo : EIATTR_KPARAM_INFO
	.align		4
.L_19:
        /*0068*/ 	.byte	0x04, 0x17
        /*006a*/ 	.short	(.L_21 - .L_20)
.L_20:
        /*006c*/ 	.word	0x00000000
        /*0070*/ 	.short	0x0007
        /*0072*/ 	.short	0x0028
        /*0074*/ 	.byte	0x00, 0xf0, 0x11, 0x00


	//----- nvinfo : EIATTR_KPARAM_INFO
	.align		4
.L_21:
        /*0078*/ 	.byte	0x04, 0x17
        /*007a*/ 	.short	(.L_23 - .L_22)
.L_22:
        /*007c*/ 	.word	0x00000000
        /*0080*/ 	.short	0x0006
        /*0082*/ 	.short	0x0024
        /*0084*/ 	.byte	0x00, 0xf0, 0x11, 0x00


	//----- nvinfo : EIATTR_KPARAM_INFO
	.align		4
.L_23:
        /*0088*/ 	.byte	0x04, 0x17
        /*008a*/ 	.short	(.L_25 - .L_24)
.L_24:
        /*008c*/ 	.word	0x00000000
        /*0090*/ 	.short	0x0005
        /*0092*/ 	.short	0x0020
        /*0094*/ 	.byte	0x00, 0xf0, 0x11, 0x00


	//----- nvinfo : EIATTR_KPARAM_INFO
	.align		4
.L_25:
        /*0098*/ 	.byte	0x04, 0x17
        /*009a*/ 	.short	(.L_27 - .L_26)
.L_26:
        /*009c*/ 	.word	0x00000000
        /*00a0*/ 	.short	0x0004
        /*00a2*/ 	.short	0x001c
        /*00a4*/ 	.byte	0x00, 0xf0, 0x11, 0x00


	//----- nvinfo : EIATTR_KPARAM_INFO
	.align		4
.L_27:
        /*00a8*/ 	.byte	0x04, 0x17
        /*00aa*/ 	.short	(.L_29 - .L_28)
.L_28:
        /*00ac*/ 	.word	0x00000000
        /*00b0*/ 	.short	0x0003
        /*00b2*/ 	.short	0x0018
        /*00b4*/ 	.byte	0x00, 0xf0, 0x11, 0x00


	//----- nvinfo : EIATTR_KPARAM_INFO
	.align		4
.L_29:
        /*00b8*/ 	.byte	0x04, 0x17
        /*00ba*/ 	.short	(.L_31 - .L_30)
.L_30:
        /*00bc*/ 	.word	0x00000000
        /*00c0*/ 	.short	0x0002
        /*00c2*/ 	.short	0x0010
        /*00c4*/ 	.byte	0x00, 0xf4, 0x21, 0x00


	//----- nvinfo : EIATTR_KPARAM_INFO
	.align		4
.L_31:
        /*00c8*/ 	.byte	0x04, 0x17
        /*00ca*/ 	.short	(.L_33 - .L_32)
.L_32:
        /*00cc*/ 	.word	0x00000000
        /*00d0*/ 	.short	0x0001
        /*00d2*/ 	.short	0x0008
        /*00d4*/ 	.byte	0x00, 0xf4, 0x21, 0x00


	//----- nvinfo : EIATTR_KPARAM_INFO
	.align		4
.L_33:
        /*00d8*/ 	.byte	0x04, 0x17
        /*00da*/ 	.short	(.L_35 - .L_34)
.L_34:
        /*00dc*/ 	.word	0x00000000
        /*00e0*/ 	.short	0x0000
        /*00e2*/ 	.short	0x0000
        /*00e4*/ 	.byte	0x00, 0xf4, 0x21, 0x00


	//----- nvinfo : EIATTR_EXPLICIT_CLUSTER
	.align		4
.L_35:
        /*00e8*/ 	.byte	0x01, 0x3e
	.zero		2


	//----- nvinfo : EIATTR_CTA_PER_CLUSTER
	.align		4
        /*00ec*/ 	.byte	0x04, 0x3d
        /*00ee*/ 	.short	(.L_37 - .L_36)
.L_36:
        /*00f0*/ 	.word	0x00000002
        /*00f4*/ 	.word	0x00000001
        /*00f8*/ 	.word	0x00000001


	//----- nvinfo : EIATTR_SPARSE_MMA_MASK
	.align		4
.L_37:
        /*00fc*/ 	.byte	0x03, 0x50
        /*00fe*/ 	.short	0x0000


	//----- nvinfo : EIATTR_MAXREG_COUNT
	.align		4
        /*0100*/ 	.byte	0x03, 0x1b
        /*0102*/ 	.short	0x00ff


	//----- nvinfo : EIATTR_NUM_BARRIERS
	.align		4
        /*0104*/ 	.byte	0x02, 0x4c
        /*0106*/ 	.byte	0x01
	.zero		1


	//----- nvinfo : EIATTR_ANNOTATIONS
	.align		4
        /*0108*/ 	.byte	0x04, 0x55
        /*010a*/ 	.short	(.L_39 - .L_38)


	//   ....[0]....
.L_38:
        /*010c*/ 	.word	0x00000001
        /*0110*/ 	.byte	0xf0, 0x06, 0x00, 0x00, 0x01, 0x00, 0x00, 0x00, 0x20, 0x07, 0x00, 0x00, 0x01, 0x00, 0x00, 0x00
        /* <DEDUP_REMOVED lines=98> */
        /*0740*/ 	.byte	0x70, 0xad, 0x00, 0x00


	//----- nvinfo : EIATTR_MERCURY_ISA_VERSION
	.align		4
.L_39:
        /*0744*/ 	.byte	0x03, 0x5f
        /*0746*/ 	.short	0x0101


	//----- nvinfo : EIATTR_EXIT_INSTR_OFFSETS
	.align		4
        /*0748*/ 	.byte	0x04, 0x1c
        /*074a*/ 	.short	(.L_41 - .L_40)


	//   ....[0]....
.L_40:
        /*074c*/ 	.word	0x0000b0a0


	//   ....[1]....
        /*0750*/ 	.word	0x0000b0d0


	//----- nvinfo : EIATTR_REQNTID
	.align		4
.L_41:
        /*0754*/ 	.byte	0x04, 0x10
        /*0756*/ 	.short	(.L_43 - .L_42)
.L_42:
        /*0758*/ 	.word	0x00000080
        /*075c*/ 	.word	0x00000001
        /*0760*/ 	.word	0x00000001


	//----- nvinfo : EIATTR_CBANK_PARAM_SIZE
	.align		4
.L_43:
        /*0764*/ 	.byte	0x03, 0x19
        /*0766*/ 	.short	0x0050


	//----- nvinfo : EIATTR_PARAM_CBANK
	.align		4
        /*0768*/ 	.byte	0x04, 0x0a
        /*076a*/ 	.short	(.L_45 - .L_44)
	.align		4
.L_44:
        /*076c*/ 	.word	index@(.nv.constant0.matmul_kernel)
        /*0770*/ 	.short	0x0210
        /*0772*/ 	.short	0x0050


	//----- nvinfo : EIATTR_SW_WAR
	.align		4
.L_45:
        /*0774*/ 	.byte	0x04, 0x36
        /*0776*/ 	.short	(.L_47 - .L_46)
.L_46:
        /*0778*/ 	.word	0x00000008
.L_47:


//--------------------- .nv.callgraph             --------------------------
	.section	.nv.callgraph,"",@"SHT_CUDA_CALLGRAPH"
	.align	4
	.sectionentsize	8
	.align		4
        /*0000*/ 	.word	0x00000000
	.align		4
        /*0004*/ 	.word	0xffffffff
	.align		4
        /*0008*/ 	.word	0x00000000
	.align		4
        /*000c*/ 	.word	0xfffffffe
	.align		4
        /*0010*/ 	.word	0x00000000
	.align		4
        /*0014*/ 	.word	0xfffffffd
	.align		4
        /*0018*/ 	.word	0x00000000
	.align		4
        /*001c*/ 	.word	0xfffffffc


//--------------------- .text.matmul_kernel       --------------------------
	.section	.text.matmul_kernel,"ax",@progbits
	.align	128
        .global         matmul_kernel
        .type           matmul_kernel,@function
        .size           matmul_kernel,(.L_x_3 - matmul_kernel)
        .other          matmul_kernel,@"STO_CUDA_ENTRY STV_DEFAULT"
matmul_kernel:
.text.matmul_kernel:
[----:B------:R-:W0:Y:S08]  /*0000*/  LDC R1, c[0x0][0x28] ;  /* 0x00000a00ff017b82 */ /* 0x000e300000000800 */
[----:B------:R-:W1:Y:S01]  /*0010*/  LDC.64 R76, c[0x0][0x228] ;  /* 0x00008a00ff4c7b82 */ /* 0x000e620000000a00 */
[----:B------:R-:W2:Y:S01]  /*0020*/  S2R R95, SR_TID.X ;  /* 0x00000000005f7919 */ /* 0x000ea20000002100 */
[----:B0-----:R-:W-:Y:S01]  /*0030*/  VIADD R1, R1, 0xfffffea0 ;  /* 0xfffffea001017836 */ /* 0x001fe20000000000 */
[----:B------:R-:W-:Y:S01]  /*0040*/  ULDC.64 UR14, c[0x0][0x208] ;  /* 0x00008200000e7ab9 */ /* 0x000fe20000000a00 */
[----:B------:R-:W-:-:S02]  /*0050*/  CS2R R24, SRZ ;  /* 0x0000000000187805 */ /* 0x000fc4000001ff00 */
[----:B------:R-:W-:Y:S02]  /*0060*/  CS2R R26, SRZ ;  /* 0x00000000001a7805 */ /* 0x000fe4000001ff00 */
[----:B------:R-:W-:Y:S02]  /*0070*/  CS2R R32, SRZ ;  /* 0x0000000000207805 */ /* 0x000fe4000001ff00 */
[----:B------:R-:W-:Y:S01]  /*0080*/  CS2R R34, SRZ ;  /* 0x0000000000227805 */ /* 0x000fe2000001ff00 */
[----:B------:R-:W0:Y:S01]  /*0090*/  S2UR UR4, SR_CTAID.X ;  /* 0x00000000000479c3 */ /* 0x000e220000002500 */
[----:B------:R-:W-:Y:S02]  /*00a0*/  CS2R R40, SRZ ;  /* 0x0000000000287805 */ /* 0x000fe4000001ff00 */
[----:B------:R-:W-:Y:S02]  /*00b0*/  CS2R R42, SRZ ;  /* 0x00000000002a7805 */ /* 0x000fe4000001ff00 */
[----:B------:R-:W-:-:S02]  /*00c0*/  CS2R R48, SRZ ;  /* 0x0000000000307805 */ /* 0x000fc4000001ff00 */
[----:B------:R-:W-:Y:S02]  /*00d0*/  CS2R R50, SRZ ;  /* 0x0000000000327805 */ /* 0x000fe4000001ff00 */
[----:B------:R-:W-:Y:S02]  /*00e0*/  CS2R R56, SRZ ;  /* 0x0000000000387805 */ /* 0x000fe4000001ff00 */
[----:B------:R-:W-:Y:S02]  /*00f0*/  CS2R R58, SRZ ;  /* 0x00000000003a7805 */ /* 0x000fe4000001ff00 */
[----:B------:R-:W-:Y:S01]  /*0100*/  CS2R R64, SRZ ;  /* 0x0000000000407805 */ /* 0x000fe2000001ff00 */
[----:B------:R-:W3:Y:S01]  /*0110*/  S2UR UR12, SR_CgaCtaId ;  /* 0x00000000000c79c3 */ /* 0x000ee20000008800 */
[----:B------:R-:W-:Y:S02]  /*0120*/  CS2R R66, SRZ ;  /* 0x0000000000427805 */ /* 0x000fe4000001ff00 */
[----:B------:R-:W-:-:S02]  /*0130*/  CS2R R72, SRZ ;  /* 0x0000000000487805 */ /* 0x000fc4000001ff00 */
[----:B------:R-:W-:Y:S02]  /*0140*/  CS2R R74, SRZ ;  /* 0x00000000004a7805 */ /* 0x000fe4000001ff00 */
[----:B------:R-:W-:Y:S02]  /*0150*/  CS2R R80, SRZ ;  /* 0x0000000000507805 */ /* 0x000fe4000001ff00 */
[----:B------:R-:W-:Y:S01]  /*0160*/  CS2R R82, SRZ ;  /* 0x0000000000527805 */ /* 0x000fe2000001ff00 */
[----:B-1----:R-:W-:-:S05]  /*0170*/  VIADD R0, R77, 0xff ;  /* 0x000000ff4d007836 */ /* 0x002fca0000000000 */
[----:B------:R-:W-:Y:S02]  /*0180*/  SHF.R.S32.HI R3, RZ, 0x1f, R0 ;  /* 0x0000001fff037819 */ /* 0x000fe40000011400 */
[----:B0-----:R-:W-:Y:S01]  /*0190*/  I2FP.F32.U32 R5, UR4 ;  /* 0x0000000400057c45 */ /* 0x001fe20008201000 */
[----:B------:R-:W-:Y:S01]  /*01a0*/  ULDC UR4, c[0x0][0x150] ;  /* 0x0000540000047ab9 */ /* 0x000fe20000000800 */
[----:B------:R-:W-:-:S03]  /*01b0*/  LEA.HI R3, R3, R0, RZ, 0x8 ;  /* 0x0000000003037211 */ /* 0x000fc600078f40ff */
[----:B------:R-:W-:Y:S01]  /*01c0*/  FMUL R5, R5, UR4 ;  /* 0x0000000405057c20 */ /* 0x000fe20008400000 */
[----:B------:R-:W-:-:S05]  /*01d0*/  SHF.R.S32.HI R3, RZ, 0x8, R3 ;  /* 0x00000008ff037819 */ /* 0x000fca0000011403 */
[----:B------:R-:W-:Y:S01]  /*01e0*/  IMAD.SHL.U32 R4, R3, 0x8, RZ ;  /* 0x0000000803047824 */ /* 0x000fe200078e00ff */
[----:B------:R-:W0:Y:S04]  /*01f0*/  F2I.U32.TRUNC.NTZ R5, R5 ;  /* 0x0000000500057305 */ /* 0x000e28000020f000 */
[----:B------:R-:W-:-:S04]  /*0200*/  IABS R7, R4 ;  /* 0x0000000400077213 */ /* 0x000fc80000000000 */
[----:B------:R-:W1:Y:S01]  /*0210*/  I2F.RP R0, R7 ;  /* 0x0000000700007306 */ /* 0x000e620000209400 */
[----:B0-----:R-:W-:-:S07]  /*0220*/  IABS R11, R5 ;  /* 0x00000005000b7213 */ /* 0x001fce0000000000 */
[----:B-1----:R-:W0:Y:S02]  /*0230*/  MUFU.RCP R0, R0 ;  /* 0x0000000000007308 */ /* 0x002e240000001000 */
[----:B0-----:R-:W-:Y:S01]  /*0240*/  VIADD R2, R0, 0xffffffe ;  /* 0x0ffffffe00027836 */ /* 0x001fe20000000000 */
[----:B------:R-:W-:-:S05]  /*0250*/  IABS R0, R4 ;  /* 0x0000000400007213 */ /* 0x000fca0000000000 */
[----:B------:R0:W1:Y:S01]  /*0260*/  F2I.FTZ.U32.TRUNC.NTZ R3, R2 ;  /* 0x0000000200037305 */ /* 0x000062000021f000 */
[----:B------:R-:W-:Y:S02]  /*0270*/  IMAD.MOV R0, RZ, RZ, -R0 ;  /* 0x000000ffff007224 */ /* 0x000fe400078e0a00 */
[----:B0-----:R-:W-:Y:S02]  /*0280*/  IMAD.MOV.U32 R2, RZ, RZ, RZ ;  /* 0x000000ffff027224 */ /* 0x001fe400078e00ff */
[----:B-1----:R-:W-:-:S04]  /*0290*/  IMAD.MOV R6, RZ, RZ, -R3 ;  /* 0x000000ffff067224 */ /* 0x002fc800078e0a03 */
[----:B------:R-:W-:-:S04]  /*02a0*/  IMAD R9, R6, R7, RZ ;  /* 0x0000000706097224 */ /* 0x000fc800078e02ff */
[----:B------:R-:W-:-:S06]  /*02b0*/  IMAD.HI.U32 R2, R3, R9, R2 ;  /* 0x0000000903027227 */ /* 0x000fcc00078e0002 */
[----:B------:R-:W-:-:S04]  /*02c0*/  IMAD.HI.U32 R2, R2, R11, RZ ;  /* 0x0000000b02027227 */ /* 0x000fc800078e00ff */
[----:B------:R-:W-:-:S05]  /*02d0*/  IMAD R0, R2, R0, R11 ;  /* 0x0000000002007224 */ /* 0x000fca00078e020b */
[----:B------:R-:W-:-:S13]  /*02e0*/  ISETP.GT.U32.AND P1, PT, R7, R0, PT ;  /* 0x000000000700720c */ /* 0x000fda0003f24070 */
[----:B------:R-:W-:Y:S02]  /*02f0*/  @!P1 IMAD.IADD R0, R0, 0x1, -R7 ;  /* 0x0000000100009824 */ /* 0x000fe400078e0a07 */
[----:B------:R-:W-:Y:S01]  /*0300*/  @!P1 VIADD R2, R2, 0x1 ;  /* 0x0000000102029836 */ /* 0x000fe20000000000 */
[----:B------:R-:W-:Y:S02]  /*0310*/  ISETP.NE.AND P1, PT, R4, RZ, PT ;  /* 0x000000ff0400720c */ /* 0x000fe40003f25270 */
[----:B------:R-:W-:Y:S02]  /*0320*/  ISETP.GE.U32.AND P0, PT, R0, R7, PT ;  /* 0x000000070000720c */ /* 0x000fe40003f06070 */
[----:B------:R-:W-:-:S04]  /*0330*/  LOP3.LUT R0, R5, R4, RZ, 0x3c, !PT ;  /* 0x0000000405007212 */ /* 0x000fc800078e3cff */
[----:B------:R-:W-:Y:S01]  /*0340*/  ISETP.GE.AND P2, PT, R0, RZ, PT ;  /* 0x000000ff0000720c */ /* 0x000fe20003f46270 */
[----:B------:R-:W-:-:S05]  /*0350*/  VIADD R0, R76, 0x3f ;  /* 0x0000003f4c007836 */ /* 0x000fca0000000000 */
[----:B------:R-:W-:Y:S01]  /*0360*/  SHF.R.S32.HI R3, RZ, 0x1f, R0 ;  /* 0x0000001fff037819 */ /* 0x000fe20000011400 */
[----:B------:R-:W-:-:S03]  /*0370*/  @P0 VIADD R2, R2, 0x1 ;  /* 0x0000000102020836 */ /* 0x000fc60000000000 */
[----:B------:R-:W-:-:S03]  /*0380*/  LEA.HI R3, R3, R0, RZ, 0x6 ;  /* 0x0000000003037211 */ /* 0x000fc600078f30ff */
[----:B------:R-:W-:Y:S01]  /*0390*/  @!P2 IMAD.MOV R2, RZ, RZ, -R2 ;  /* 0x000000ffff02a224 */ /* 0x000fe200078e0a02 */
[----:B------:R-:W-:-:S05]  /*03a0*/  @!P1 LOP3.LUT R2, RZ, R4, RZ, 0x33, !PT ;  /* 0x00000004ff029212 */ /* 0x000fca00078e33ff */
[----:B------:R-:W-:Y:S02]  /*03b0*/  IMAD.SHL.U32 R6, R2, 0x8, RZ ;  /* 0x0000000802067824 */ /* 0x000fe400078e00ff */
[----:B------:R-:W-:-:S03]  /*03c0*/  IMAD.MOV R2, RZ, RZ, -R2 ;  /* 0x000000ffff027224 */ /* 0x000fc600078e0a02 */
[----:B------:R-:W-:Y:S01]  /*03d0*/  LEA.HI.SX32 R3, R3, -R6, 0x1a ;  /* 0x8000000603037211 */ /* 0x000fe200078fd2ff */
[----:B------:R-:W-:-:S03]  /*03e0*/  IMAD R11, R4, R2, R5 ;  /* 0x00000002040b7224 */ /* 0x000fc600078e0205 */
[----:B------:R-:W-:-:S04]  /*03f0*/  VIMNMX R8, R3, 0x8, PT ;  /* 0x0000000803087848 */ /* 0x000fc80003fe0100 */
[-C--:B------:R-:W-:Y:S02]  /*0400*/  IABS R7, R8.reuse ;  /* 0x0000000800077213 */ /* 0x080fe40000000000 */
[----:B------:R-:W-:Y:S02]  /*0410*/  IABS R4, R8 ;  /* 0x0000000800047213 */ /* 0x000fe40000000000 */
[----:B------:R-:W0:Y:S01]  /*0420*/  I2F.RP R0, R7 ;  /* 0x0000000700007306 */ /* 0x000e220000209400 */
[C---:B------:R-:W-:Y:S02]  /*0430*/  R2UR UR5, R8.reuse ;  /* 0x00000000080572ca */ /* 0x040fe400000e0000 */
[----:B------:R-:W-:-:S11]  /*0440*/  R2UR UR6, R8 ;  /* 0x00000000080672ca */ /* 0x000fd600000e0000 */
[----:B------:R-:W-:Y:S01]  /*0450*/  UISETP.NE.AND UP0, UPT, UR5, URZ, UPT ;  /* 0x0000003f0500728c */ /* 0x000fe2000bf05270 */
[----:B0-----:R-:W0:Y:S02]  /*0460*/  MUFU.RCP R0, R0 ;  /* 0x0000000000007308 */ /* 0x001e240000001000 */
[----:B0-----:R-:W-:Y:S02]  /*0470*/  VIADD R3, R0, 0xffffffe ;  /* 0x0ffffffe00037836 */ /* 0x001fe40000000000 */
[----:B------:R-:W-:-:S04]  /*0480*/  IMAD.MOV R0, RZ, RZ, -R4 ;  /* 0x000000ffff007224 */ /* 0x000fc800078e0a04 */
[----:B------:R-:W0:Y:S02]  /*0490*/  F2I.FTZ.U32.TRUNC.NTZ R3, R3 ;  /* 0x0000000300037305 */ /* 0x000e24000021f000 */
[----:B0-----:R-:W-:-:S04]  /*04a0*/  IMAD.MOV R9, RZ, RZ, -R3 ;  /* 0x000000ffff097224 */ /* 0x001fc800078e0a03 */
[----:B------:R-:W-:Y:S01]  /*04b0*/  IMAD.MOV.U32 R2, RZ, RZ, R9 ;  /* 0x000000ffff027224 */ /* 0x000fe200078e0009 */
[----:B------:R-:W-:-:S03]  /*04c0*/  IABS R9, R11 ;  /* 0x0000000b00097213 */ /* 0x000fc60000000000 */
[----:B------:R-:W-:Y:S02]  /*04d0*/  IMAD R5, R2, R7, RZ ;  /* 0x0000000702057224 */ /* 0x000fe400078e02ff */
[----:B------:R-:W-:-:S04]  /*04e0*/  IMAD.MOV.U32 R2, RZ, RZ, RZ ;  /* 0x000000ffff027224 */ /* 0x000fc800078e00ff */
[----:B------:R-:W-:Y:S01]  /*04f0*/  IMAD.HI.U32 R2, R3, R5, R2 ;  /* 0x0000000503027227 */ /* 0x000fe200078e0002 */
[----:B--2---:R-:W-:-:S05]  /*0500*/  LOP3.LUT R3, R95, 0x3f, RZ, 0xc0, !PT ;  /* 0x0000003f5f037812 */ /* 0x004fca00078ec0ff */
[----:B------:R-:W-:-:S04]  /*0510*/  IMAD.HI.U32 R2, R2, R9, RZ ;  /* 0x0000000902027227 */ /* 0x000fc800078e00ff */
[----:B------:R-:W-:-:S05]  /*0520*/  IMAD R0, R2, R0, R9 ;  /* 0x0000000002007224 */ /* 0x000fca00078e0209 */
[----:B------:R-:W-:-:S13]  /*0530*/  ISETP.GT.U32.AND P1, PT, R7, R0, PT ;  /* 0x000000000700720c */ /* 0x000fda0003f24070 */
[----:B------:R-:W-:Y:S02]  /*0540*/  @!P1 IMAD.IADD R0, R0, 0x1, -R7 ;  /* 0x0000000100009824 */ /* 0x000fe400078e0a07 */
[----:B------:R-:W-:-:S03]  /*0550*/  @!P1 VIADD R2, R2, 0x1 ;  /* 0x0000000102029836 */ /* 0x000fc60000000000 */
[----:B------:R-:W-:Y:S02]  /*0560*/  ISETP.GE.U32.AND P0, PT, R0, R7, PT ;  /* 0x000000070000720c */ /* 0x000fe40003f06070 */
[----:B------:R-:W-:-:S04]  /*0570*/  LOP3.LUT R0, R11, R8, RZ, 0x3c, !PT ;  /* 0x000000080b007212 */ /* 0x000fc800078e3cff */
[----:B------:R-:W-:-:S07]  /*0580*/  ISETP.GE.AND P2, PT, R0, RZ, PT ;  /* 0x000000ff0000720c */ /* 0x000fce0003f46270 */
[----:B------:R-:W-:-:S06]  /*0590*/  @P0 VIADD R2, R2, 0x1 ;  /* 0x0000000102020836 */ /* 0x000fcc0000000000 */
[----:B------:R-:W-:-:S05]  /*05a0*/  @!P2 IMAD.MOV R2, RZ, RZ, -R2 ;  /* 0x000000ffff02a224 */ /* 0x000fca00078e0a02 */
[----:B------:R-:W-:Y:S02]  /*05b0*/  R2UR UR4, R2 ;  /* 0x00000000020472ca */ /* 0x000fe400000e0000 */
[----:B------:R-:W0:Y:S07]  /*05c0*/  LDC R2, c[0x0][0x230] ;  /* 0x00008c00ff027b82 */ /* 0x000e2e0000000800 */
[----:B------:R-:W-:-:S03]  /*05d0*/  @!UP0 ULOP3.LUT UR4, URZ, UR6, URZ, 0x33, !UPT ;  /* 0x000000063f048292 */ /* 0x000fc6000f8e333f */
[----:B------:R-:W-:Y:S01]  /*05e0*/  UMOV UR6, 0x400 ;  /* 0x0000040000067882 */ /* 0x000fe20000000000 */
[----:B------:R-:W-:-:S06]  /*05f0*/  UIADD3 UR5, -UR4, URZ, URZ ;  /* 0x0000003f04057290 */ /* 0x000fcc000fffe13f */
[----:B------:R-:W-:Y:S01]  /*0600*/  IMAD R0, R8, UR5, R11 ;  /* 0x0000000508007c24 */ /* 0x000fe2000f8e020b */
[----:B---3--:R-:W-:Y:S02]  /*0610*/  USHF.L.U32 UR5, UR12, 0x7, URZ ;  /* 0x000000070c057899 */ /* 0x008fe4000800063f */
[----:B------:R-:W-:Y:S01]  /*0620*/  ULEA UR12, UR12, UR6, 0x18 ;  /* 0x000000060c0c7291 */ /* 0x000fe2000f8ec03f */
[----:B------:R-:W-:Y:S01]  /*0630*/  IMAD.IADD R4, R6, 0x1, R0 ;  /* 0x0000000106047824 */ /* 0x000fe200078e0200 */
[----:B------:R-:W-:Y:S01]  /*0640*/  ULOP3.LUT UR5, UR5, 0x80, URZ, 0xc0, !UPT ;  /* 0x0000008005057892 */ /* 0x000fe2000f8ec03f */
[----:B------:R-:W-:Y:S01]  /*0650*/  SHF.R.U32.HI R0, RZ, 0x6, R95 ;  /* 0x00000006ff007819 */ /* 0x000fe2000001165f */
[----:B0-----:R-:W-:Y:S02]  /*0660*/  VIADD R2, R2, 0x3f ;  /* 0x0000003f02027836 */ /* 0x001fe40000000000 */
[----:B------:R-:W-:Y:S01]  /*0670*/  ULEA UR5, UR4, UR5, 0x8 ;  /* 0x0000000504057291 */ /* 0x000fe2000f8e403f */
[----:B------:R-:W-:Y:S01]  /*0680*/  SGXT.U32 R0, R0, 0x1 ;  /* 0x000000010000781a */ /* 0x000fe20000000000 */
[----:B------:R-:W-:Y:S01]  /*0690*/  IMAD R173, R4, 0x40, R3 ;  /* 0x0000004004ad7824 */ /* 0x000fe200078e0203 */
[----:B------:R-:W-:-:S03]  /*06a0*/  ISETP.GE.AND P0, PT, R2, 0x40, PT ;  /* 0x000000400200780c */ /* 0x000fc60003f06270 */
[----:B------:R-:W-:-:S04]  /*06b0*/  LOP3.LUT R220, R0, UR5, RZ, 0xfc, !PT ;  /* 0x0000000500dc7c12 */ /* 0x000fc8000f8efcff */
[C---:B------:R-:W-:Y:S02]  /*06c0*/  LOP3.LUT R19, R220.reuse, 0x2, RZ, 0xfc, !PT ;  /* 0x00000002dc137812 */ /* 0x040fe400078efcff */
[C---:B------:R-:W-:Y:S02]  /*06d0*/  LOP3.LUT R21, R220.reuse, 0x4, RZ, 0xfc, !PT ;  /* 0x00000004dc157812 */ /* 0x040fe400078efcff */
[C---:B------:R-:W-:Y:S01]  /*06e0*/  LOP3.LUT R23, R220.reuse, 0x6, RZ, 0xfc, !PT ;  /* 0x00000006dc177812 */ /* 0x040fe200078efcff */
[----:B------:R0:W-:Y:S01]  /*06f0*/  STL [R1+0x12c], R19 ;  /* 0x00012c1301007387 */ /* 0x0001e20000100800 */
[C---:B------:R-:W-:Y:S02]  /*0700*/  LOP3.LUT R89, R220.reuse, 0x8, RZ, 0xfc, !PT ;  /* 0x00000008dc597812 */ /* 0x040fe400078efcff */
[C---:B------:R-:W-:Y:S01]  /*0710*/  LOP3.LUT R91, R220.reuse, 0xa, RZ, 0xfc, !PT ;  /* 0x0000000adc5b7812 */ /* 0x040fe200078efcff */
[----:B------:R0:W-:Y:S01]  /*0720*/  STL [R1+0x128], R21 ;  /* 0x0001281501007387 */ /* 0x0001e20000100800 */
[----:B------:R-:W-:-:S02]  /*0730*/  LOP3.LUT R93, R220, 0xc, RZ, 0xfc, !PT ;  /* 0x0000000cdc5d7812 */ /* 0x000fc400078efcff */
[C---:B------:R-:W-:Y:S01]  /*0740*/  LOP3.LUT R97, R220.reuse, 0xe, RZ, 0xfc, !PT ;  /* 0x0000000edc617812 */ /* 0x040fe200078efcff */
[----:B------:R0:W-:Y:S01]  /*0750*/  STL [R1+0x124], R23 ;  /* 0x0001241701007387 */ /* 0x0001e20000100800 */
        /* <DEDUP_REMOVED lines=82> */
[----:B------:R-:W-:Y:S01]  /*0c80*/  LOP3.LUT R172, R220, 0x7e, RZ, 0xfc, !PT ;  /* 0x0000007edcac7812 */ /* 0x000fe200078efcff */
[----:B------:R0:W-:Y:S04]  /*0c90*/  STL [R1+0xd0], R140 ;  /* 0x0000d08c01007387 */ /* 0x0001e80000100800 */
        /* <DEDUP_REMOVED lines=32> */
[----:B------:R0:W-:Y:S01]  /*0ea0*/  STL [R1+0x4c], R173 ;  /* 0x00004cad01007387 */ /* 0x0001e20000100800 */
[----:B------:R-:W-:Y:S05]  /*0eb0*/  @!P0 BRA `(.L_x_0) ;  /* 0x0000008400388947 */ /* 0x000fea0003800000 */
[----:B------:R-:W-:Y:S01]  /*0ec0*/  IABS R5, R77 ;  /* 0x0000004d00057213 */ /* 0x000fe20000000000 */
[----:B------:R-:W-:Y:S01]  /*0ed0*/  ULDC UR4, c[0x0][0x234] ;  /* 0x00008d0000047ab9 */ /* 0x000fe20000000800 */
[----:B------:R-:W-:Y:S01]  /*0ee0*/  IABS R4, R76 ;  /* 0x0000004c00047213 */ /* 0x000fe20000000000 */
[----:B------:R-:W-:Y:S01]  /*0ef0*/  ULDC.64 UR10, c[0x0][0x218] ;  /* 0x00008600000a7ab9 */ /* 0x000fe20000000a00 */
[----:B------:R-:W1:Y:S01]  /*0f00*/  I2F.RP R10, R5 ;  /* 0x00000005000a7306 */ /* 0x000e620000209400 */
[----:B------:R-:W-:Y:S01]  /*0f10*/  IABS R12, R172 ;  /* 0x000000ac000c7213 */ /* 0x000fe20000000000 */
[----:B------:R-:W-:Y:S01]  /*0f20*/  UIADD3 UR6, UR12, 0x4000, URZ ;  /* 0x000040000c067890 */ /* 0x000fe2000fffe03f */
[----:B------:R-:W-:Y:S01]  /*0f30*/  IABS R15, R170 ;  /* 0x000000aa000f7213 */ /* 0x000fe20000000000 */
[----:B------:R-:W-:Y:S01]  /*0f40*/  USHF.R.U32.HI UR7, URZ, 0x4, UR12 ;  /* 0x000000043f077899 */ /* 0x000fe2000801160c */
[----:B------:R-:W-:Y:S01]  /*0f50*/  IABS R18, R167 ;  /* 0x000000a700127213 */ /* 0x000fe20000000000 */
[----:B------:R-:W-:Y:S01]  /*0f60*/  USHF.R.U32.HI UR13, URZ, 0x4, UR6 ;  /* 0x000000043f0d7899 */ /* 0x000fe20008011606 */
[----:B------:R-:W-:Y:S01]  /*0f70*/  IABS R22, R165 ;  /* 0x000000a500167213 */ /* 0x000fe20000000000 */
[----:B------:R-:W2:Y:S01]  /*0f80*/  I2F.RP R11, R4 ;  /* 0x00000004000b7306 */ /* 0x000ea20000209400 */
[----:B------:R-:W-:Y:S01]  /*0f90*/  IABS R24, R164 ;  /* 0x000000a400187213 */ /* 0x000fe20000000000 */
[----:B------:R-:W-:Y:S01]  /*0fa0*/  ULDC UR8, c[0x0][0x23c] ;  /* 0x00008f0000087ab9 */ /* 0x000fe20000000800 */
[----:B------:R-:W-:Y:S01]  /*0fb0*/  IABS R28, R162 ;  /* 0x000000a2001c7213 */ /* 0x000fe20000000000 */
[----:B------:R-:W-:Y:S01]  /*0fc0*/  IMAD R3, R3, UR8, RZ ;  /* 0x0000000803037c24 */ /* 0x000fe2000f8e02ff */
[----:B------:R-:W-:Y:S01]  /*0fd0*/  IABS R32, R160 ;  /* 0x000000a000207213 */ /* 0x000fe20000000000 */
[----:B------:R-:W-:Y:S01]  /*0fe0*/  USGXT.U32 UR6, UR7, 0xe ;  /* 0x0000000e0706789a */ /* 0x000fe20008000000 */
[----:B------:R-:W-:Y:S01]  /*0ff0*/  IABS R34, R159 ;  /* 0x0000009f00227213 */ /* 0x000fe20000000000 */
[----:B-1----:R-:W1:Y:S01]  /*1000*/  MUFU.RCP R10, R10 ;  /* 0x0000000a000a7308 */ /* 0x002e620000001000 */
[----:B------:R-:W-:Y:S01]  /*1010*/  IABS R38, R157 ;  /* 0x0000009d00267213 */ /* 0x000fe20000000000 */
[----:B------:R-:W-:Y:S01]  /*1020*/  USGXT.U32 UR13, UR13, 0xe ;  /* 0x0000000e0d0d789a */ /* 0x000fe20008000000 */
[----:B------:R-:W-:Y:S01]  /*1030*/  IABS R42, R155 ;  /* 0x0000009b002a7213 */ /* 0x000fe20000000000 */
[----:B------:R-:W-:Y:S01]  /*1040*/  ULDC UR17, c[0x0][0x238] ;  /* 0x00008e0000117ab9 */ /* 0x000fe20000000800 */
[----:B------:R-:W-:Y:S01]  /*1050*/  IABS R44, R154 ;  /* 0x0000009a002c7213 */ /* 0x000fe20000000000 */
[----:B------:R-:W-:Y:S01]  /*1060*/  UIADD3 UR8, UP0, UR13, 0x80, URZ ;  /* 0x000000800d087890 */ /* 0x000fe2000ff1e03f */
[----:B------:R-:W-:Y:S01]  /*1070*/  IABS R48, R152 ;  /* 0x0000009800307213 */ /* 0x000fe20000000000 */
[----:B--2---:R-:W2:Y:S01]  /*1080*/  MUFU.RCP R11, R11 ;  /* 0x0000000b000b7308 */ /* 0x004ea20000001000 */
[----:B------:R-:W-:Y:S01]  /*1090*/  IABS R52, R150 ;  /* 0x0000009600347213 */ /* 0x000fe20000000000 */
[----:B------:R-:W-:Y:S01]  /*10a0*/  ULDC UR16, c[0x0][0x230] ;  /* 0x00008c0000107ab9 */ /* 0x000fe20000000800 */
[----:B------:R-:W-:-:S02]  /*10b0*/  IABS R54, R149 ;  /* 0x0000009500367213 */ /* 0x000fc40000000000 */
[----:B------:R-:W-:Y:S02]  /*10c0*/  IABS R58, R147 ;  /* 0x00000093003a7213 */ /* 0x000fe40000000000 */
[----:B------:R-:W-:Y:S01]  /*10d0*/  IABS R62, R145 ;  /* 0x00000091003e7213 */ /* 0x000fe20000000000 */
[----:B-1----:R-:W-:Y:S01]  /*10e0*/  VIADD R7, R10, 0xffffffe ;  /* 0x0ffffffe0a077836 */ /* 0x002fe20000000000 */
[----:B------:R-:W-:Y:S02]  /*10f0*/  IABS R64, R144 ;  /* 0x0000009000407213 */ /* 0x000fe40000000000 */
[----:B------:R-:W-:Y:S02]  /*1100*/  IABS R68, R142 ;  /* 0x0000008e00447213 */ /* 0x000fe40000000000 */
[----:B------:R-:W-:Y:S01]  /*1110*/  IABS R72, R140 ;  /* 0x0000008c00487213 */ /* 0x000fe20000000000 */
[----:B------:R-:W1:Y:S01]  /*1120*/  F2I.FTZ.U32.TRUNC.NTZ R7, R7 ;  /* 0x0000000700077305 */ /* 0x000e62000021f000 */
[----:B------:R-:W-:Y:S01]  /*1130*/  IABS R74, R139 ;  /* 0x0000008b004a7213 */ /* 0x000fe20000000000 */
[----:B--2---:R-:W-:Y:S01]  /*1140*/  VIADD R8, R11, 0xffffffe ;  /* 0x0ffffffe0b087836 */ /* 0x004fe20000000000 */
[----:B------:R-:W-:-:S02]  /*1150*/  IABS R80, R137 ;  /* 0x0000008900507213 */ /* 0x000fc40000000000 */
[----:B------:R-:W-:Y:S02]  /*1160*/  IABS R84, R135 ;  /* 0x0000008700547213 */ /* 0x000fe40000000000 */
[----:B------:R-:W-:Y:S01]  /*1170*/  IABS R86, R133 ;  /* 0x0000008500567213 */ /* 0x000fe20000000000 */
[----:B------:R2:W3:Y:S01]  /*1180*/  F2I.FTZ.U32.TRUNC.NTZ R9, R8 ;  /* 0x0000000800097305 */ /* 0x0004e2000021f000 */
[----:B------:R-:W-:Y:S02]  /*1190*/  IABS R90, R129 ;  /* 0x00000081005a7213 */ /* 0x000fe40000000000 */
[----:B------:R-:W-:Y:S02]  /*11a0*/  IABS R94, R125 ;  /* 0x0000007d005e7213 */ /* 0x000fe40000000000 */
[----:B------:R-:W-:Y:S01]  /*11b0*/  IABS R96, R123 ;  /* 0x0000007b00607213 */ /* 0x000fe20000000000 */
[----:B-1----:R-:W-:Y:S01]  /*11c0*/  IMAD.MOV R6, RZ, RZ, -R7 ;  /* 0x000000ffff067224 */ /* 0x002fe200078e0a07 */
[----:B------:R-:W-:Y:S01]  /*11d0*/  IABS R100, R119 ;  /* 0x0000007700647213 */ /* 0x000fe20000000000 */
[----:B--2---:R-:W-:Y:S01]  /*11e0*/  IMAD.MOV.U32 R8, RZ, RZ, RZ ;  /* 0x000000ffff087224 */ /* 0x004fe200078e00ff */
[----:B------:R-:W-:Y:S01]  /*11f0*/  IABS R104, R115 ;  /* 0x0000007300687213 */ /* 0x000fe20000000000 */
[----:B------:R-:W-:Y:S01]  /*1200*/  IMAD R13, R6, R5, RZ ;  /* 0x00000005060d7224 */ /* 0x000fe200078e02ff */
[----:B------:R-:W-:Y:S01]  /*1210*/  IABS R106, R113 ;  /* 0x00000071006a7213 */ /* 0x000fe20000000000 */
[----:B------:R-:W-:Y:S01]  /*1220*/  IMAD.MOV.U32 R6, RZ, RZ, RZ ;  /* 0x000000ffff067224 */ /* 0x000fe200078e00ff */
[----:B------:R-:W-:Y:S01]  /*1230*/  IABS R110, R109 ;  /* 0x0000006d006e7213 */ /* 0x000fe20000000000 */
[----:B---3--:R-:W-:Y:S01]  /*1240*/  IMAD.MOV R14, RZ, RZ, -R9 ;  /* 0x000000ffff0e7224 */ /* 0x008fe200078e0a09 */
[----:B------:R-:W-:Y:S01]  /*1250*/  IABS R114, R105 ;  /* 0x0000006900727213 */ /* 0x000fe20000000000 */
[----:B------:R-:W-:Y:S01]  /*1260*/  IMAD.HI.U32 R6, R7, R13, R6 ;  /* 0x0000000d07067227 */ /* 0x000fe200078e0006 */
[----:B------:R-:W-:-:S02]  /*1270*/  IABS R13, R171 ;  /* 0x000000ab000d7213 */ /* 0x000fc40000000000 */
[----:B------:R-:W-:Y:S01]  /*1280*/  IABS R116, R103 ;  /* 0x0000006700747213 */ /* 0x000fe20000000000 */
[----:B------:R-:W-:Y:S01]  /*1290*/  IMAD.MOV.U32 R7, RZ, RZ, R14 ;  /* 0x000000ffff077224 */ /* 0x000fe200078e000e */
[----:B------:R-:W-:Y:S01]  /*12a0*/  IABS R134, R220 ;  /* 0x000000dc00867213 */ /* 0x000fe20000000000 */
[C---:B------:R-:W-:Y:S01]  /*12b0*/  IMAD.HI.U32 R10, R6.reuse, R12, RZ ;  /* 0x0000000c060a7227 */ /* 0x040fe200078e00ff */
[----:B------:R-:W-:Y:S02]  /*12c0*/  IABS R17, R168 ;  /* 0x000000a800117213 */ /* 0x000fe40000000000 */
[----:B------:R-:W-:Y:S01]  /*12d0*/  IABS R20, R166 ;  /* 0x000000a600147213 */ /* 0x000fe20000000000 */
[----:B------:R-:W-:Y:S01]  /*12e0*/  IMAD R7, R7, R4, RZ ;  /* 0x0000000407077224 */ /* 0x000fe200078e02ff */
[----:B------:R-:W-:Y:S01]  /*12f0*/  IABS R26, R163 ;  /* 0x000000a3001a7213 */ /* 0x000fe20000000000 */
[----:B------:R-:W-:Y:S01]  /*1300*/  IMAD.HI.U32 R11, R6, R13, RZ ;  /* 0x0000000d060b7227 */ /* 0x000fe200078e00ff */
[----:B------:R-:W-:-:S02]  /*1310*/  IABS R30, R161 ;  /* 0x000000a1001e7213 */ /* 0x000fc40000000000 */
[----:B------:R-:W-:Y:S01]  /*1320*/  IABS R36, R158 ;  /* 0x0000009e00247213 */ /* 0x000fe20000000000 */
[----:B------:R-:W-:Y:S01]  /*1330*/  IMAD.HI.U32 R7, R9, R7, R8 ;  /* 0x0000000709077227 */ /* 0x000fe200078e0008 */
[----:B------:R-:W-:Y:S02]  /*1340*/  IABS R9, R169 ;  /* 0x000000a900097213 */ /* 0x000fe40000000000 */
[----:B------:R-:W-:Y:S01]  /*1350*/  IABS R40, R156 ;  /* 0x0000009c00287213 */ /* 0x000fe20000000000 */
[C---:B------:R-:W-:Y:S01]  /*1360*/  IMAD.HI.U32 R8, R6.reuse, R15, RZ ;  /* 0x0000000f06087227 */ /* 0x040fe200078e00ff */
[----:B------:R-:W-:Y:S02]  /*1370*/  IABS R46, R153 ;  /* 0x00000099002e7213 */ /* 0x000fe40000000000 */
[----:B------:R-:W-:Y:S01]  /*1380*/  IABS R50, R151 ;  /* 0x0000009700327213 */ /* 0x000fe20000000000 */
[----:B------:R-:W-:Y:S01]  /*1390*/  IMAD.MOV R10, RZ, RZ, -R10 ;  /* 0x000000ffff0a7224 */ /* 0x000fe200078e0a0a */
[----:B------:R-:W-:Y:S01]  /*13a0*/  IABS R56, R148 ;  /* 0x0000009400387213 */ /* 0x000fe20000000000 */
[----:B------:R-:W-:Y:S01]  /*13b0*/  IMAD.MOV R14, RZ, RZ, -R11 ;  /* 0x000000ffff0e7224 */ /* 0x000fe200078e0a0b */
[----:B------:R-:W-:Y:S01]  /*13c0*/  IABS R60, R146 ;  /* 0x00000092003c7213 */ /* 0x000fe20000000000 */
[----:B------:R-:W-:Y:S01]  /*13d0*/  IMAD.MOV R16, RZ, RZ, -R8 ;  /* 0x000000ffff107224 */ /* 0x000fe200078e0a08 */
[----:B------:R-:W-:Y:S01]  /*13e0*/  IABS R66, R143 ;  /* 0x0000008f00427213 */ /* 0x000fe20000000000 */
[C---:B------:R-:W-:Y:S01]  /*13f0*/  IMAD R8, R5.reuse, R10, R12 ;  /* 0x0000000a05087224 */ /* 0x040fe200078e020c */
[----:B------:R-:W-:Y:S01]  /*1400*/  IABS R70, R141 ;  /* 0x0000008d00467213 */ /* 0x000fe20000000000 */
[C---:B------:R-:W-:Y:S01]  /*1410*/  IMAD R10, R5.reuse, R14, R13 ;  /* 0x0000000e050a7224 */ /* 0x040fe200078e020d */
[----:B------:R-:W-:Y:S01]  /*1420*/  IABS R78, R138 ;  /* 0x0000008a004e7213 */ /* 0x000fe20000000000 */
[----:B------:R-:W-:Y:S01]  /*1430*/  IMAD.MOV.U32 R14, RZ, RZ, R9 ;  /* 0x000000ffff0e7224 */ /* 0x000fe200078e0009 */
[C---:B------:R-:W-:Y:S01]  /*1440*/  ISETP.GT.U32.AND P0, PT, R5.reuse, R8, PT ;  /* 0x000000080500720c */ /* 0x040fe20003f04070 */
[----:B------:R-:W-:Y:S01]  /*1450*/  IMAD.HI.U32 R11, R6, R17, RZ ;  /* 0x00000011060b7227 */ /* 0x000fe200078e00ff */
[----:B------:R-:W-:-:S02]  /*1460*/  ISETP.GT.U32.AND P3, PT, R5, R10, PT ;  /* 0x0000000a0500720c */ /* 0x000fc40003f64070 */
[----:B------:R-:W-:Y:S01]  /*1470*/  IABS R82, R136 ;  /* 0x0000008800527213 */ /* 0x000fe20000000000 */
[C---:B------:R-:W-:Y:S01]  /*1480*/  IMAD.HI.U32 R9, R6.reuse, R14, RZ ;  /* 0x0000000e06097227 */ /* 0x040fe200078e00ff */
[----:B------:R-:W-:Y:S02]  /*1490*/  IABS R88, R131 ;  /* 0x0000008300587213 */ /* 0x000fe40000000000 */
[----:B------:R-:W-:Y:S01]  /*14a0*/  IABS R92, R127 ;  /* 0x0000007f005c7213 */ /* 0x000fe20000000000 */
[----:B------:R-:W-:Y:S01]  /*14b0*/  IMAD.MOV R13, RZ, RZ, -R9 ;  /* 0x000000ffff0d7224 */ /* 0x000fe200078e0a09 */
[----:B------:R-:W-:Y:S01]  /*14c0*/  IABS R98, R121 ;  /* 0x0000007900627213 */ /* 0x000fe20000000000 */
[C---:B------:R-:W-:Y:S01]  /*14d0*/  IMAD.HI.U32 R9, R6.reuse, R18, RZ ;  /* 0x0000001206097227 */ /* 0x040fe200078e00ff */
[----:B------:R-:W-:Y:S02]  /*14e0*/  IABS R102, R117 ;  /* 0x0000007500667213 */ /* 0x000fe40000000000 */
[----:B------:R-:W-:Y:S01]  /*14f0*/  IABS R108, R111 ;  /* 0x0000006f006c7213 */ /* 0x000fe20000000000 */
[----:B------:R-:W-:Y:S01]  /*1500*/  IMAD R14, R5, R13, R14 ;  /* 0x0000000d050e7224 */ /* 0x000fe200078e020e */
[----:B------:R-:W-:Y:S01]  /*1510*/  IABS R112, R107 ;  /* 0x0000006b00707213 */ /* 0x000fe20000000000 */
[----:B------:R-:W-:Y:S01]  /*1520*/  IMAD.HI.U32 R13, R6, R22, RZ ;  /* 0x00000016060d7227 */ /* 0x000fe200078e00ff */
[----:B------:R-:W-:-:S02]  /*1530*/  IABS R118, R101 ;  /* 0x0000006500767213 */ /* 0x000fc40000000000 */
[----:B------:R-:W-:Y:S01]  /*1540*/  IABS R122, R97 ;  /* 0x00000061007a7213 */ /* 0x000fe20000000000 */
[----:B------:R-:W-:Y:S01]  /*1550*/  IMAD.MOV R9, RZ, RZ, -R9 ;  /* 0x000000ffff097224 */ /* 0x000fe200078e0a09 */
[----:B------:R-:W-:Y:S01]  /*1560*/  IABS R120, R99 ;  /* 0x0000006300787213 */ /* 0x000fe20000000000 */
[----:B------:R-:W-:Y:S01]  /*1570*/  IMAD.MOV R13, RZ, RZ, -R13 ;  /* 0x000000ffff0d7224 */ /* 0x000fe200078e0a0d */
[----:B------:R-:W-:Y:S01]  /*1580*/  IABS R126, R91 ;  /* 0x0000005b007e7213 */ /* 0x000fe20000000000 */
[C---:B------:R-:W-:Y:S01]  /*1590*/  IMAD R18, R5.reuse, R9, R18 ;  /* 0x0000000905127224 */ /* 0x040fe200078e0212 */
[----:B------:R-:W-:Y:S01]  /*15a0*/  IABS R124, R93 ;  /* 0x0000005d007c7213 */ /* 0x000fe20000000000 */
[C---:B------:R-:W-:Y:S01]  /*15b0*/  IMAD.HI.U32 R9, R6.reuse, R24, RZ ;  /* 0x0000001806097227 */ /* 0x040fe200078e00ff */
[----:B------:R-:W-:Y:S02]  /*15c0*/  IABS R128, R89 ;  /* 0x0000005900807213 */ /* 0x000fe40000000000 */
[C---:B------:R-:W-:Y:S01]  /*15d0*/  ISETP.GT.U32.AND P4, PT, R5.reuse, R18, PT ;  /* 0x000000120500720c */ /* 0x040fe20003f84070 */
[----:B------:R-:W-:Y:S01]  /*15e0*/  IMAD R22, R5, R13, R22 ;  /* 0x0000000d05167224 */ /* 0x000fe200078e0216 */
[----:B------:R-:W-:Y:S01]  /*15f0*/  IABS R130, R23 ;  /* 0x0000001700827213 */ /* 0x000fe20000000000 */
[----:B------:R-:W-:Y:S01]  /*1600*/  IMAD.MOV R13, RZ, RZ, -R9 ;  /* 0x000000ffff0d7224 */ /* 0x000fe200078e0a09 */
[----:B------:R-:W-:Y:S01]  /*1610*/  IABS R132, R21 ;  /* 0x0000001500847213 */ /* 0x000fe20000000000 */
[----:B------:R-:W-:Y:S01]  /*1620*/  IMAD.HI.U32 R9, R6, R28, RZ ;  /* 0x0000001c06097227 */ /* 0x000fe200078e00ff */
[----:B------:R-:W-:-:S02]  /*1630*/  LOP3.LUT R79, R0, 0x3c, RZ, 0xfc, !PT ;  /* 0x0000003c004f7812 */ /* 0x000fc400078efcff */
[C---:B------:R-:W-:Y:S01]  /*1640*/  LOP3.LUT R81, R0.reuse, 0x38, RZ, 0xfc, !PT ;  /* 0x0000003800517812 */ /* 0x040fe200078efcff */
[C---:B------:R-:W-:Y:S01]  /*1650*/  IMAD R24, R5.reuse, R13, R24 ;  /* 0x0000000d05187224 */ /* 0x040fe200078e0218 */
[----:B------:R-:W-:Y:S01]  /*1660*/  LOP3.LUT R83, R0, 0x34, RZ, 0xfc, !PT ;  /* 0x0000003400537812 */ /* 0x000fe200078efcff */
[----:B------:R-:W-:Y:S01]  /*1670*/  IMAD.HI.U32 R13, R6, R32, RZ ;  /* 0x00000020060d7227 */ /* 0x000fe200078e00ff */
[C---:B------:R-:W-:Y:S02]  /*1680*/  LOP3.LUT R85, R0.reuse, 0x30, RZ, 0xfc, !PT ;  /* 0x0000003000557812 */ /* 0x040fe400078efcff */
[----:B------:R-:W-:Y:S01]  /*1690*/  LOP3.LUT R87, R0, 0x2a, RZ, 0xfc, !PT ;  /* 0x0000002a00577812 */ /* 0x000fe200078efcff */
[----:B------:R-:W-:Y:S02]  /*16a0*/  IMAD.MOV R9, RZ, RZ, -R9 ;  /* 0x000000ffff097224 */ /* 0x000fe400078e0a09 */
[----:B------:R-:W-:Y:S02]  /*16b0*/  IMAD.MOV R13, RZ, RZ, -R13 ;  /* 0x000000ffff0d7224 */ /* 0x000fe400078e0a0d */
[----:B------:R-:W-:-:S02]  /*16c0*/  IMAD R28, R5, R9, R28 ;  /* 0x00000009051c7224 */ /* 0x000fc400078e021c */
[----:B------:R-:W-:-:S04]  /*16d0*/  IMAD.HI.U32 R9, R6, R34, RZ ;  /* 0x0000002206097227 */ /* 0x000fc800078e00ff */
[----:B------:R-:W-:Y:S02]  /*16e0*/  IMAD R32, R5, R13, R32 ;  /* 0x0000000d05207224 */ /* 0x000fe400078e0220 */
[----:B------:R-:W-:Y:S02]  /*16f0*/  IMAD.MOV R13, RZ, RZ, -R9 ;  /* 0x000000ffff0d7224 */ /* 0x000fe400078e0a09 */
[----:B------:R-:W-:-:S04]  /*1700*/  IMAD.HI.U32 R9, R6, R38, RZ ;  /* 0x0000002606097227 */ /* 0x000fc800078e00ff */
[----:B------:R-:W-:Y:S02]  /*1710*/  IMAD R34, R5, R13, R34 ;  /* 0x0000000d05227224 */ /* 0x000fe400078e0222 */
[----:B------:R-:W-:-:S04]  /*1720*/  IMAD.HI.U32 R13, R6, R42, RZ ;  /* 0x0000002a060d7227 */ /* 0x000fc800078e00ff */
[----:B------:R-:W-:Y:S02]  /*1730*/  IMAD.MOV R9, RZ, RZ, -R9 ;  /* 0x000000ffff097224 */ /* 0x000fe400078e0a09 */
[----:B------:R-:W-:Y:S02]  /*1740*/  IMAD.MOV R13, RZ, RZ, -R13 ;  /* 0x000000ffff0d7224 */ /* 0x000fe400078e0a0d */
[----:B------:R-:W-:Y:S02]  /*1750*/  IMAD R38, R5, R9, R38 ;  /* 0x0000000905267224 */ /* 0x000fe400078e0226 */
        /* <DEDUP_REMOVED lines=64> */
[C---:B------:R-:W-:Y:S02]  /*1b60*/  IMAD R114, R5.reuse, R13, R114 ;  /* 0x0000000d05727224 */ /* 0x040fe400078e0272 */
[----:B------:R-:W-:Y:S02]  /*1b70*/  IMAD.MOV R13, RZ, RZ, -R9 ;  /* 0x000000ffff0d7224 */ /* 0x000fe400078e0a09 */
[C---:B------:R-:W-:Y:S02]  /*1b80*/  IMAD R12, R5.reuse, R16, R15 ;  /* 0x00000010050c7224 */ /* 0x040fe400078e020f */
[----:B------:R-:W-:Y:S02]  /*1b90*/  IMAD R116, R5, R13, R116 ;  /* 0x0000000d05747224 */ /* 0x000fe400078e0274 */
[----:B------:R-:W-:-:S04]  /*1ba0*/  IMAD.HI.U32 R13, R6, R134, RZ ;  /* 0x00000086060d7227 */ /* 0x000fc800078e00ff */
[----:B------:R-:W-:Y:S02]  /*1bb0*/  IMAD.MOV R13, RZ, RZ, -R13 ;  /* 0x000000ffff0d7224 */ /* 0x000fe400078e0a0d */
[----:B------:R-:W-:Y:S02]  /*1bc0*/  IMAD.MOV R16, RZ, RZ, -R11 ;  /* 0x000000ffff107224 */ /* 0x000fe400078e0a0b */
[----:B------:R-:W-:Y:S02]  /*1bd0*/  IMAD R134, R5, R13, R134 ;  /* 0x0000000d05867224 */ /* 0x000fe400078e0286 */
[----:B------:R-:W-:-:S03]  /*1be0*/  IMAD.HI.U32 R11, R6, R20, RZ ;  /* 0x00000014060b7227 */ /* 0x000fc600078e00ff */
[C---:B------:R-:W-:Y:S01]  /*1bf0*/  ISETP.GT.U32.AND P1, PT, R5.reuse, R134, PT ;  /* 0x000000860500720c */ /* 0x040fe20003f24070 */
[----:B------:R-:W-:Y:S02]  /*1c00*/  IMAD.MOV R11, RZ, RZ, -R11 ;  /* 0x000000ffff0b7224 */ /* 0x000fe400078e0a0b */
[----:B------:R-:W-:Y:S01]  /*1c10*/  @!P0 IMAD.IADD R8, R8, 0x1, -R5 ;  /* 0x0000000108088824 */ /* 0x000fe200078e0a05 */
[C---:B------:R-:W-:Y:S01]  /*1c20*/  ISETP.GT.U32.AND P0, PT, R5.reuse, R14, PT ;  /* 0x0000000e0500720c */ /* 0x040fe20003f04070 */
[C---:B------:R-:W-:Y:S02]  /*1c30*/  IMAD R20, R5.reuse, R11, R20 ;  /* 0x0000000b05147224 */ /* 0x040fe400078e0214 */
[C---:B------:R-:W-:Y:S01]  /*1c40*/  IMAD R16, R5.reuse, R16, R17 ;  /* 0x0000001005107224 */ /* 0x040fe200078e0211 */
[----:B------:R-:W-:Y:S01]  /*1c50*/  ISETP.GT.U32.AND P6, PT, R5, R8, PT ;  /* 0x000000080500720c */ /* 0x000fe20003fc4070 */
[----:B------:R-:W-:-:S03]  /*1c60*/  IMAD.HI.U32 R11, R6, R26, RZ ;  /* 0x0000001a060b7227 */ /* 0x000fc600078e00ff */
[C---:B------:R-:W-:Y:S01]  /*1c70*/  ISETP.GT.U32.AND P5, PT, R5.reuse, R16, PT ;  /* 0x000000100500720c */ /* 0x040fe20003fa4070 */
[----:B------:R-:W-:Y:S01]  /*1c80*/  @!P1 IMAD.IADD R134, R134, 0x1, -R5 ;  /* 0x0000000186869824 */ /* 0x000fe200078e0a05 */
[C---:B------:R-:W-:Y:S01]  /*1c90*/  ISETP.GT.U32.AND P1, PT, R5.reuse, R12, PT ;  /* 0x0000000c0500720c */ /* 0x040fe20003f24070 */
[----:B------:R-:W-:Y:S02]  /*1ca0*/  IMAD.MOV R15, RZ, RZ, -R11 ;  /* 0x000000ffff0f7224 */ /* 0x000fe400078e0a0b */
[----:B------:R-:W-:Y:S01]  /*1cb0*/  IMAD.HI.U32 R11, R6, R30, RZ ;  /* 0x0000001e060b7227 */ /* 0x000fe200078e00ff */
[----:B------:R-:W-:-:S03]  /*1cc0*/  ISETP.GT.U32.AND P2, PT, R5, R134, PT ;  /* 0x000000860500720c */ /* 0x000fc60003f44070 */
[----:B------:R-:W-:Y:S01]  /*1cd0*/  @!P3 IMAD.IADD R10, R10, 0x1, -R5 ;  /* 0x000000010a0ab824 */ /* 0x000fe200078e0a05 */
[C---:B------:R-:W-:Y:S01]  /*1ce0*/  ISETP.GT.U32.AND P3, PT, R5.reuse, R24, PT ;  /* 0x000000180500720c */ /* 0x040fe20003f64070 */
[----:B------:R-:W-:Y:S02]  /*1cf0*/  IMAD.MOV R11, RZ, RZ, -R11 ;  /* 0x000000ffff0b7224 */ /* 0x000fe400078e0a0b */
[--C-:B------:R-:W-:Y:S01]  /*1d00*/  @!P0 IMAD.IADD R14, R14, 0x1, -R5.reuse ;  /* 0x000000010e0e8824 */ /* 0x100fe200078e0a05 */
[C---:B------:R-:W-:Y:S01]  /*1d10*/  ISETP.GT.U32.AND P0, PT, R5.reuse, R28, PT ;  /* 0x0000001c0500720c */ /* 0x040fe20003f04070 */
[--C-:B------:R-:W-:Y:S01]  /*1d20*/  @!P6 IMAD.IADD R8, R8, 0x1, -R5.reuse ;  /* 0x000000010808e824 */ /* 0x100fe200078e0a05 */
[C---:B------:R-:W-:Y:S01]  /*1d30*/  ISETP.GT.U32.AND P6, PT, R5.reuse, R22, PT ;  /* 0x000000160500720c */ /* 0x040fe20003fc4070 */
[C---:B------:R-:W-:Y:S02]  /*1d40*/  IMAD R26, R5.reuse, R15, R26 ;  /* 0x0000000f051a7224 */ /* 0x040fe400078e021a */
[----:B------:R-:W-:Y:S01]  /*1d50*/  @!P2 IMAD.IADD R134, R134, 0x1, -R5 ;  /* 0x000000018686a824 */ /* 0x000fe200078e0a05 */
[C---:B------:R-:W-:Y:S01]  /*1d60*/  ISETP.GT.U32.AND P2, PT, R5.reuse, R20, PT ;  /* 0x000000140500720c */ /* 0x040fe20003f44070 */
[----:B------:R-:W-:-:S02]  /*1d70*/  IMAD R30, R5, R11, R30 ;  /* 0x0000000b051e7224 */ /* 0x000fc400078e021e */
[--C-:B------:R-:W-:Y:S01]  /*1d80*/  @!P1 IMAD.IADD R12, R12, 0x1, -R5.reuse ;  /* 0x000000010c0c9824 */ /* 0x100fe200078e0a05 */
[C---:B------:R-:W-:Y:S01]  /*1d90*/  ISETP.GT.U32.AND P1, PT, R5.reuse, R26, PT ;  /* 0x0000001a0500720c */ /* 0x040fe20003f24070 */
        /* <DEDUP_REMOVED lines=8> */
[----:B------:R-:W-:Y:S01]  /*1e20*/  @!P2 IMAD.IADD R20, R20, 0x1, -R5 ;  /* 0x000000011414a824 */ /* 0x000fe200078e0a05 */
[----:B------:R-:W-:Y:S01]  /*1e30*/  ISETP.GT.U32.AND P2, PT, R5, R34, PT ;  /* 0x000000220500720c */ /* 0x000fe20003f44070 */
[----:B------:R-:W-:-:S04]  /*1e40*/  IMAD.HI.U32 R11, R6, R36, RZ ;  /* 0x00000024060b7227 */ /* 0x000fc800078e00ff */
[----:B------:R-:W-:Y:S01]  /*1e50*/  @!P6 IMAD.IADD R22, R22, 0x1, -R5 ;  /* 0x000000011616e824 */ /* 0x000fe200078e0a05 */
[----:B------:R-:W-:Y:S01]  /*1e60*/  ISETP.GT.U32.AND P6, PT, R5, R10, PT ;  /* 0x0000000a0500720c */ /* 0x000fe20003fc4070 */
[----:B------:R-:W-:Y:S02]  /*1e70*/  IMAD.MOV R15, RZ, RZ, -R11 ;  /* 0x000000ffff0f7224 */ /* 0x000fe400078e0a0b */
[----:B------:R-:W-:-:S04]  /*1e80*/  IMAD.HI.U32 R11, R6, R40, RZ ;  /* 0x00000028060b7227 */ /* 0x000fc800078e00ff */
[--C-:B------:R-:W-:Y:S01]  /*1e90*/  @!P2 IMAD.IADD R34, R34, 0x1, -R5.reuse ;  /* 0x000000012222a824 */ /* 0x100fe200078e0a05 */
[C---:B------:R-:W-:Y:S01]  /*1ea0*/  ISETP.GT.U32.AND P2, PT, R5.reuse, R22, PT ;  /* 0x000000160500720c */ /* 0x040fe20003f44070 */
[--C-:B------:R-:W-:Y:S01]  /*1eb0*/  @!P1 IMAD.IADD R26, R26, 0x1, -R5.reuse ;  /* 0x000000011a1a9824 */ /* 0x100fe200078e0a05 */
[C---:B------:R-:W-:Y:S01]  /*1ec0*/  ISETP.GT.U32.AND P1, PT, R5.reuse, R14, PT ;  /* 0x0000000e0500720c */ /* 0x040fe20003f24070 */
[--C-:B------:R-:W-:Y:S01]  /*1ed0*/  @!P5 IMAD.IADD R30, R30, 0x1, -R5.reuse ;  /* 0x000000011e1ed824 */ /* 0x100fe200078e0a05 */
[C---:B------:R-:W-:Y:S01]  /*1ee0*/  ISETP.GT.U32.AND P5, PT, R5.reuse, R18, PT ;  /* 0x000000120500720c */ /* 0x040fe20003fa4070 */
[----:B------:R-:W-:Y:S01]  /*1ef0*/  @!P4 IMAD.IADD R32, R32, 0x1, -R5 ;  /* 0x000000012020c824 */ /* 0x000fe200078e0a05 */
[C---:B------:R-:W-:Y:S01]  /*1f00*/  ISETP.GT.U32.AND P4, PT, R5.reuse, R20, PT ;  /* 0x000000140500720c */ /* 0x040fe20003f84070 */
[----:B------:R-:W-:Y:S02]  /*1f10*/  IMAD.MOV R11, RZ, RZ, -R11 ;  /* 0x000000ffff0b7224 */ /* 0x000fe400078e0a0b */
[--C-:B------:R-:W-:Y:S01]  /*1f20*/  @!P3 IMAD.IADD R12, R12, 0x1, -R5.reuse ;  /* 0x000000010c0cb824 */ /* 0x100fe200078e0a05 */
[C---:B------:R-:W-:Y:S01]  /*1f30*/  ISETP.GT.U32.AND P3, PT, R5.reuse, R24, PT ;  /* 0x000000180500720c */ /* 0x040fe20003f64070 */
[----:B------:R-:W-:Y:S01]  /*1f40*/  @!P0 IMAD.IADD R16, R16, 0x1, -R5 ;  /* 0x0000000110108824 */ /* 0x000fe200078e0a05 */
[C---:B------:R-:W-:Y:S01]  /*1f50*/  ISETP.GT.U32.AND P0, PT, R5.reuse, R28, PT ;  /* 0x0000001c0500720c */ /* 0x040fe20003f04070 */
[----:B------:R-:W-:-:S02]  /*1f60*/  IMAD R40, R5, R11, R40 ;  /* 0x0000000b05287224 */ /* 0x000fc400078e0228 */
[----:B------:R-:W-:-:S04]  /*1f70*/  IMAD.HI.U32 R11, R6, R46, RZ ;  /* 0x0000002e060b7227 */ /* 0x000fc800078e00ff */
[----:B------:R-:W-:Y:S02]  /*1f80*/  IMAD R36, R5, R15, R36 ;  /* 0x0000000f05247224 */ /* 0x000fe400078e0224 */
        /* <DEDUP_REMOVED lines=17> */
[C---:B------:R-:W-:Y:S02]  /*20a0*/  IMAD R46, R5.reuse, R15, R46 ;  /* 0x0000000f052e7224 */ /* 0x040fe400078e022e */
[----:B------:R-:W-:Y:S01]  /*20b0*/  @!P6 IMAD.IADD R10, R10, 0x1, -R5 ;  /* 0x000000010a0ae824 */ /* 0x000fe200078e0a05 */
[C---:B------:R-:W-:Y:S01]  /*20c0*/  ISETP.GT.U32.AND P6, PT, R5.reuse, R34, PT ;  /* 0x000000220500720c */ /* 0x040fe20003fc4070 */
[----:B------:R-:W-:Y:S02]  /*20d0*/  IMAD.MOV R15, RZ, RZ, -R11 ;  /* 0x000000ffff0f7224 */ /* 0x000fe400078e0a0b */
        /* <DEDUP_REMOVED lines=9> */
[C---:B------:R-:W-:Y:S02]  /*2170*/  IMAD R56, R5.reuse, R15, R56 ;  /* 0x0000000f05387224 */ /* 0x040fe400078e0238 */
[----:B------:R-:W-:Y:S01]  /*2180*/  @!P3 IMAD.IADD R38, R38, 0x1, -R5 ;  /* 0x000000012626b824 */ /* 0x000fe200078e0a05 */
[C---:B------:R-:W-:Y:S01]  /*2190*/  ISETP.GT.U32.AND P3, PT, R5.reuse, R52, PT ;  /* 0x000000340500720c */ /* 0x040fe20003f64070 */
[----:B------:R-:W-:Y:S02]  /*21a0*/  IMAD.MOV R11, RZ, RZ, -R11 ;  /* 0x000000ffff0b7224 */ /* 0x000fe400078e0a0b */
[--C-:B------:R-:W-:Y:S01]  /*21b0*/  @!P0 IMAD.IADD R42, R42, 0x1, -R5.reuse ;  /* 0x000000012a2a8824 */ /* 0x100fe200078e0a05 */
[C---:B------:R-:W-:Y:S01]  /*21c0*/  ISETP.GT.U32.AND P0, PT, R5.reuse, R56, PT ;  /* 0x000000380500720c */ /* 0x040fe20003f04070 */
[C---:B------:R-:W-:Y:S02]  /*21d0*/  IMAD R60, R5.reuse, R11, R60 ;  /* 0x0000000b053c7224 */ /* 0x040fe400078e023c */
        /* <DEDUP_REMOVED lines=29> */
[----:B------:R-:W-:Y:S01]  /*23b0*/  @!P0 IMAD.IADD R44, R44, 0x1, -R5 ;  /* 0x000000012c2c8824 */ /* 0x000fe200078e0a05 */
[C---:B------:R-:W-:Y:S01]  /*23c0*/  ISETP.GT.U32.AND P0, PT, R5.reuse, R56, PT ;  /* 0x000000380500720c */ /* 0x040fe20003f04070 */
[----:B------:R-:W-:Y:S02]  /*23d0*/  IMAD.MOV R11, RZ, RZ, -R11 ;  /* 0x000000ffff0b7224 */ /* 0x000fe400078e0a0b */
[--C-:B------:R-:W-:Y:S01]  /*23e0*/  @!P2 IMAD.IADD R50, R50, 0x1, -R5.reuse ;  /* 0x000000013232a824 */ /* 0x100fe200078e0a05 */
[C---:B------:R-:W-:Y:S01]  /*23f0*/  ISETP.GT.U32.AND P2, PT, R5.reuse, R64, PT ;  /* 0x000000400500720c */ /* 0x040fe20003f44070 */
[C---:B------:R-:W-:Y:S02]  /*2400*/  IMAD R66, R5.reuse, R15, R66 ;  /* 0x0000000f05427224 */ /* 0x040fe400078e0242 */
[C---:B------:R-:W-:Y:S02]  /*2410*/  IMAD R70, R5.reuse, R11, R70 ;  /* 0x0000000b05467224 */ /* 0x040fe400078e0246 */
        /* <DEDUP_REMOVED lines=13> */
[C---:B------:R-:W-:Y:S02]  /*24f0*/  IMAD R78, R5.reuse, R15, R78 ;  /* 0x0000000f054e7224 */ /* 0x040fe400078e024e */
[----:B------:R-:W-:Y:S02]  /*2500*/  IMAD.MOV R11, RZ, RZ, -R11 ;  /* 0x000000ffff0b7224 */ /* 0x000fe400078e0a0b */
[--C-:B------:R-:W-:Y:S01]  /*2510*/  @!P6 IMAD.IADD R36, R36, 0x1, -R5.reuse ;  /* 0x000000012424e824 */ /* 0x100fe200078e0a05 */
[C---:B------:R-:W-:Y:S01]  /*2520*/  ISETP.GT.U32.AND P6, PT, R5.reuse, R60, PT ;  /* 0x0000003c0500720c */ /* 0x040fe20003fc4070 */
[----:B------:R-:W-:Y:S01]  /*2530*/  @!P2 IMAD.IADD R64, R64, 0x1, -R5 ;  /* 0x000000014040a824 */ /* 0x000fe200078e0a05 */
[C---:B------:R-:W-:Y:S01]  /*2540*/  ISETP.GT.U32.AND P2, PT, R5.reuse, R80, PT ;  /* 0x000000500500720c */ /* 0x040fe20003f44070 */
[----:B------:R-:W-:-:S02]  /*2550*/  IMAD R82, R5, R11, R82 ;  /* 0x0000000b05527224 */ /* 0x000fc400078e0252 */
        /* <DEDUP_REMOVED lines=8> */
[C---:B------:R-:W-:Y:S01]  /*25e0*/  ISETP.GT.U32.AND P3, PT, R5.reuse, R82, PT ;  /* 0x000000520500720c */ /* 0x040fe20003f64070 */
[----:B------:R-:W-:Y:S02]  /*25f0*/  IMAD.MOV R15, RZ, RZ, -R11 ;  /* 0x000000ffff0f7224 */ /* 0x000fe400078e0a0b */
        /* <DEDUP_REMOVED lines=15> */
[----:B------:R-:W-:-:S02]  /*26f0*/  IMAD R92, R5, R11, R92 ;  /* 0x0000000b055c7224 */ /* 0x000fc400078e025c */
[----:B------:R-:W-:-:S04]  /*2700*/  IMAD.HI.U32 R11, R6, R98, RZ ;  /* 0x00000062060b7227 */ /* 0x000fc800078e00ff */
[--C-:B------:R-:W-:Y:S01]  /*2710*/  @!P3 IMAD.IADD R82, R82, 0x1, -R5.reuse ;  /* 0x000000015252b824 */ /* 0x100fe200078e0a05 */
[C---:B------:R-:W-:Y:S01]  /*2720*/  ISETP.GT.U32.AND P3, PT, R5.reuse, R68, PT ;  /* 0x000000440500720c */ /* 0x040fe20003f64070 */
        /* <DEDUP_REMOVED lines=19> */
[C---:B------:R-:W-:Y:S02]  /*2860*/  IMAD R98, R5.reuse, R15, R98 ;  /* 0x0000000f05627224 */ /* 0x040fe400078e0262 */
[----:B------:R-:W-:Y:S01]  /*2870*/  @!P0 IMAD.IADD R72, R72, 0x1, -R5 ;  /* 0x0000000148488824 */ /* 0x000fe200078e0a05 */
[----:B------:R-:W-:Y:S01]  /*2880*/  ISETP.GT.U32.AND P0, PT, R5, R86, PT ;  /* 0x000000560500720c */ /* 0x000fe20003f04070 */
[----:B------:R-:W-:Y:S02]  /*2890*/  IMAD.MOV R15, RZ, RZ, -R11 ;  /* 0x000000ffff0f7224 */ /* 0x000fe400078e0a0b */
[----:B------:R-:W-:-:S04]  /*28a0*/  IMAD.HI.U32 R11, R6, R112, RZ ;  /* 0x00000070060b7227 */ /* 0x000fc800078e00ff */
        /* <DEDUP_REMOVED lines=10> */
[----:B------:R-:W-:Y:S01]  /*2950*/  @!P6 IMAD.IADD R62, R62, 0x1, -R5 ;  /* 0x000000013e3ee824 */ /* 0x000fe200078e0a05 */
[----:B------:R-:W-:Y:S01]  /*2960*/  ISETP.GT.U32.AND P6, PT, R5, R88, PT ;  /* 0x000000580500720c */ /* 0x000fe20003fc4070 */
        /* <DEDUP_REMOVED lines=18> */
[----:B------:R-:W-:-:S02]  /*2a90*/  IMAD.MOV R9, RZ, RZ, -R9 ;  /* 0x000000ffff097224 */ /* 0x000fc400078e0a09 */
[C---:B------:R-:W-:Y:S02]  /*2aa0*/  IMAD R122, R5.reuse, R11, R122 ;  /* 0x0000000b057a7224 */ /* 0x040fe400078e027a */
        /* <DEDUP_REMOVED lines=8> */
[----:B------:R-:W-:-:S04]  /*2b30*/  IMAD.HI.U32 R9, R6, R124, RZ ;  /* 0x0000007c06097227 */ /* 0x000fc800078e00ff */
[----:B------:R-:W-:Y:S02]  /*2b40*/  IMAD.MOV R11, RZ, RZ, -R11 ;  /* 0x000000ffff0b7224 */ /* 0x000fe400078e0a0b */
[----:B------:R-:W-:Y:S02]  /*2b50*/  IMAD.MOV R13, RZ, RZ, -R9 ;  /* 0x000000ffff0d7224 */ /* 0x000fe400078e0a09 */
[----:B------:R-:W-:Y:S02]  /*2b60*/  IMAD R126, R5, R11, R126 ;  /* 0x0000000b057e7224 */ /* 0x000fe400078e027e */
[----:B------:R-:W-:-:S04]  /*2b70*/  IMAD.HI.U32 R9, R6, R128, RZ ;  /* 0x0000008006097227 */ /* 0x000fc800078e00ff */
        /* <DEDUP_REMOVED lines=9> */
[----:B------:R-:W-:Y:S02]  /*2c10*/  IMAD R124, R5, R13, R124 ;  /* 0x0000000d057c7224 */ /* 0x000fe400078e027c */
[----:B------:R-:W-:-:S02]  /*2c20*/  IMAD.MOV R13, RZ, RZ, -R9 ;  /* 0x000000ffff0d7224 */ /* 0x000fc400078e0a09 */
[----:B------:R-:W-:Y:S02]  /*2c30*/  IMAD.MOV R11, RZ, RZ, -R11 ;  /* 0x000000ffff0b7224 */ /* 0x000fe400078e0a0b */
[----:B------:R-:W-:Y:S01]  /*2c40*/  @!P6 IMAD.IADD R102, R102, 0x1, -R5 ;  /* 0x000000016666e824 */ /* 0x000fe200078e0a05 */
[----:B------:R-:W-:Y:S01]  /*2c50*/  ISETP.GT.U32.AND P6, PT, R5, R90, PT ;  /* 0x0000005a0500720c */ /* 0x000fe20003fc4070 */
[----:B------:R-:W-:-:S04]  /*2c60*/  IMAD.HI.U32 R9, R6, R132, RZ ;  /* 0x0000008406097227 */ /* 0x000fc800078e00ff */
[--C-:B------:R-:W-:Y:S01]  /*2c70*/  @!P3 IMAD.IADD R110, R110, 0x1, -R5.reuse ;  /* 0x000000016e6eb824 */ /* 0x100fe200078e0a05 */
[C---:B------:R-:W-:Y:S01]  /*2c80*/  ISETP.GT.U32.AND P3, PT, R5.reuse, R98, PT ;  /* 0x000000620500720c */ /* 0x040fe20003f64070 */
[C---:B------:R-:W-:Y:S01]  /*2c90*/  IMAD R130, R5.reuse, R11, R130 ;  /* 0x0000000b05827224 */ /* 0x040fe200078e0282 */
[----:B------:R-:W-:Y:S01]  /*2ca0*/  IABS R11, R19 ;  /* 0x00000013000b7213 */ /* 0x000fe20000000000 */
[----:B------:R-:W-:Y:S01]  /*2cb0*/  @!P0 IMAD.IADD R114, R114, 0x1, -R5 ;  /* 0x0000000172728824 */ /* 0x000fe200078e0a05 */
[C---:B------:R-:W-:Y:S01]  /*2cc0*/  ISETP.GT.U32.AND P0, PT, R5.reuse, R102, PT ;  /* 0x000000660500720c */ /* 0x040fe20003f04070 */
[----:B------:R-:W-:Y:S02]  /*2cd0*/  IMAD.MOV R9, RZ, RZ, -R9 ;  /* 0x000000ffff097224 */ /* 0x000fe400078e0a09 */
[----:B------:R-:W-:Y:S01]  /*2ce0*/  @!P2 IMAD.IADD R96, R96, 0x1, -R5 ;  /* 0x000000016060a824 */ /* 0x000fe200078e0a05 */
[C---:B------:R-:W-:Y:S01]  /*2cf0*/  ISETP.GT.U32.AND P2, PT, R5.reuse, R108, PT ;  /* 0x0000006c0500720c */ /* 0x040fe20003f44070 */
[----:B------:R-:W-:-:S02]  /*2d00*/  IMAD R132, R5, R9, R132 ;  /* 0x0000000905847224 */ /* 0x000fc400078e0284 */
[----:B------:R-:W-:Y:S02]  /*2d10*/  IMAD.MOV.U32 R9, RZ, RZ, R11 ;  /* 0x000000ffff097224 */ /* 0x000fe400078e000b */
[--C-:B------:R-:W-:Y:S01]  /*2d20*/  @!P5 IMAD.IADD R92, R92, 0x1, -R5.reuse ;  /* 0x000000015c5cd824 */ /* 0x100fe200078e0a05 */
[C---:B------:R-:W-:Y:S01]  /*2d30*/  ISETP.GT.U32.AND P5, PT, R5.reuse, R104, PT ;  /* 0x000000680500720c */ /* 0x040fe20003fa4070 */
[----:B------:R-:W-:Y:S01]  /*2d40*/  @!P4 IMAD.IADD R94, R94, 0x1, -R5 ;  /* 0x000000015e5ec824 */ /* 0x000fe200078e0a05 */
[----:B------:R-:W-:Y:S01]  /*2d50*/  ISETP.GT.U32.AND P4, PT, R5, R106, PT ;  /* 0x0000006a0500720c */ /* 0x000fe20003f84070 */
[----:B------:R-:W-:-:S04]  /*2d60*/  IMAD.HI.U32 R6, R6, R9, RZ ;  /* 0x0000000906067227 */ /* 0x000fc800078e00ff */
[--C-:B------:R-:W-:Y:S01]  /*2d70*/  @!P1 IMAD.IADD R112, R112, 0x1, -R5.reuse ;  /* 0x0000000170709824 */ /* 0x100fe200078e0a05 */
[C---:B------:R-:W-:Y:S01]  /*2d80*/  ISETP.GT.U32.AND P1, PT, R5.reuse, R100, PT ;  /* 0x000000640500720c */ /* 0x040fe20003f24070 */
[--C-:B------:R-:W-:Y:S01]  /*2d90*/  @!P3 IMAD.IADD R98, R98, 0x1, -R5.reuse ;  /* 0x000000016262b824 */ /* 0x100fe200078e0a05 */
[C---:B------:R-:W-:Y:S01]  /*2da0*/  ISETP.GT.U32.AND P3, PT, R5.reuse, R110, PT ;  /* 0x0000006e0500720c */ /* 0x040fe20003f64070 */
[----:B------:R-:W-:Y:S02]  /*2db0*/  IMAD.MOV R6, RZ, RZ, -R6 ;  /* 0x000000ffff067224 */ /* 0x000fe400078e0a06 */
[--C-:B------:R-:W-:Y:S01]  /*2dc0*/  @!P0 IMAD.IADD R102, R102, 0x1, -R5.reuse ;  /* 0x0000000166668824 */ /* 0x100fe200078e0a05 */
[C---:B------:R-:W-:Y:S01]  /*2dd0*/  ISETP.GT.U32.AND P0, PT, R5.reuse, R116, PT ;  /* 0x000000740500720c */ /* 0x040fe20003f04070 */
[----:B------:R-:W-:Y:S01]  /*2de0*/  @!P6 IMAD.IADD R90, R90, 0x1, -R5 ;  /* 0x000000015a5ae824 */ /* 0x000fe200078e0a05 */
[C---:B------:R-:W-:Y:S01]  /*2df0*/  ISETP.GT.U32.AND P6, PT, R5.reuse, R112, PT ;  /* 0x000000700500720c */ /* 0x040fe20003fc4070 */
[----:B------:R-:W-:-:S02]  /*2e00*/  IMAD R118, R5, R15, R118 ;  /* 0x0000000f05767224 */ /* 0x000fc400078e0276 */
[C---:B------:R-:W-:Y:S01]  /*2e10*/  IMAD R6, R5.reuse, R6, R9 ;  /* 0x0000000605067224 */ /* 0x040fe200078e0209 */
[----:B------:R-:W-:Y:S01]  /*2e20*/  IABS R9, R173 ;  /* 0x000000ad00097213 */ /* 0x000fe20000000000 */
[--C-:B------:R-:W-:Y:S01]  /*2e30*/  @!P2 IMAD.IADD R108, R108, 0x1, -R5.reuse ;  /* 0x000000016c6ca824 */ /* 0x100fe200078e0a05 */
[C---:B------:R-:W-:Y:S01]  /*2e40*/  ISETP.GT.U32.AND P2, PT, R5.reuse, R122, PT ;  /* 0x0000007a0500720c */ /* 0x040fe20003f44070 */
[--C-:B------:R-:W-:Y:S01]  /*2e50*/  @!P5 IMAD.IADD R104, R104, 0x1, -R5.reuse ;  /* 0x000000016868d824 */ /* 0x100fe200078e0a05 */
[C---:B------:R-:W-:Y:S01]  /*2e60*/  ISETP.GT.U32.AND P5, PT, R5.reuse, R118, PT ;  /* 0x000000760500720c */ /* 0x040fe20003fa4070 */
[----:B------:R-:W-:Y:S01]  /*2e70*/  @!P4 IMAD.IADD R106, R106, 0x1, -R5 ;  /* 0x000000016a6ac824 */ /* 0x000fe200078e0a05 */
[----:B------:R-:W-:Y:S01]  /*2e80*/  ISETP.GT.U32.AND P4, PT, R5, R120, PT ;  /* 0x000000780500720c */ /* 0x000fe20003f84070 */
[----:B------:R-:W-:-:S04]  /*2e90*/  IMAD.HI.U32 R7, R7, R9, RZ ;  /* 0x0000000907077227 */ /* 0x000fc800078e00ff */
        /* <DEDUP_REMOVED lines=9> */
[----:B------:R-:W-:Y:S01]  /*2f30*/  IMAD R9, R4, R7, R9 ;  /* 0x0000000704097224 */ /* 0x000fe200078e0209 */
[----:B------:R-:W-:Y:S01]  /*2f40*/  SHF.R.S32.HI R7, RZ, 0x1f, R2 ;  /* 0x0000001fff077819 */ /* 0x000fe20000011402 */
[----:B------:R-:W-:-:S02]  /*2f50*/  IMAD R128, R5, R13, R128 ;  /* 0x0000000d05807224 */ /* 0x000fc400078e0280 */
[--C-:B------:R-:W-:Y:S01]  /*2f60*/  @!P2 IMAD.IADD R122, R122, 0x1, -R5.reuse ;  /* 0x000000017a7aa824 */ /* 0x100fe200078e0a05 */
[C---:B------:R-:W-:Y:S01]  /*2f70*/  ISETP.GT.U32.AND P2, PT, R5.reuse, R116, PT ;  /* 0x000000740500720c */ /* 0x040fe20003f44070 */
[--C-:B------:R-:W-:Y:S01]  /*2f80*/  @!P5 IMAD.IADD R118, R118, 0x1, -R5.reuse ;  /* 0x000000017676d824 */ /* 0x100fe200078e0a05 */
[C---:B------:R-:W-:Y:S01]  /*2f90*/  ISETP.GT.U32.AND P5, PT, R5.reuse, R132, PT ;  /* 0x000000840500720c */ /* 0x040fe20003fa4070 */
[--C-:B------:R-:W-:Y:S01]  /*2fa0*/  @!P4 IMAD.IADD R120, R120, 0x1, -R5.reuse ;  /* 0x000000017878c824 */ /* 0x100fe200078e0a05 */
[----:B------:R-:W-:Y:S01]  /*2fb0*/  ISETP.GT.U32.AND P4, PT, R4, R9, PT ;  /* 0x000000090400720c */ /* 0x000fe20003f84070 */
[--C-:B------:R-:W-:Y:S01]  /*2fc0*/  @!P1 IMAD.IADD R114, R114, 0x1, -R5.reuse ;  /* 0x0000000172729824 */ /* 0x100fe200078e0a05 */
[C---:B------:R-:W-:Y:S01]  /*2fd0*/  ISETP.GT.U32.AND P1, PT, R5.reuse, R128, PT ;  /* 0x000000800500720c */ /* 0x040fe20003f24070 */
[--C-:B------:R-:W-:Y:S01]  /*2fe0*/  @!P3 IMAD.IADD R124, R124, 0x1, -R5.reuse ;  /* 0x000000017c7cb824 */ /* 0x100fe200078e0a05 */
[C---:B------:R-:W-:Y:S01]  /*2ff0*/  ISETP.GT.U32.AND P3, PT, R5.reuse, R118, PT ;  /* 0x000000760500720c */ /* 0x040fe20003f64070 */
[--C-:B------:R-:W-:Y:S01]  /*3000*/  @!P0 IMAD.IADD R130, R130, 0x1, -R5.reuse ;  /* 0x0000000182828824 */ /* 0x100fe200078e0a05 */
[C---:B------:R-:W-:Y:S01]  /*3010*/  ISETP.GT.U32.AND P0, PT, R5.reuse, R122, PT ;  /* 0x0000007a0500720c */ /* 0x040fe20003f04070 */
[--C-:B------:R-:W-:Y:S01]  /*3020*/  @!P6 IMAD.IADD R126, R126, 0x1, -R5.reuse ;  /* 0x000000017e7ee824 */ /* 0x100fe200078e0a05 */
[----:B------:R-:W-:Y:S01]  /*3030*/  ISETP.GT.U32.AND P6, PT, R5, R6, PT ;  /* 0x000000060500720c */ /* 0x000fe20003fc4070 */
[--C-:B------:R-:W-:Y:S01]  /*3040*/  @!P2 IMAD.IADD R116, R116, 0x1, -R5.reuse ;  /* 0x000000017474a824 */ /* 0x100fe200078e0a05 */
[----:B------:R-:W-:Y:S01]  /*3050*/  LEA.HI R2, R7, R2, RZ, 0x6 ;  /* 0x0000000207027211 */ /* 0x000fe200078f30ff */
[--C-:B------:R-:W-:Y:S01]  /*3060*/  @!P5 IMAD.IADD R132, R132, 0x1, -R5.reuse ;  /* 0x000000018484d824 */ /* 0x100fe200078e0a05 */
[----:B------:R-:W-:Y:S01]  /*3070*/  ISETP.GT.U32.AND P2, PT, R5, R126, PT ;  /* 0x0000007e0500720c */ /* 0x000fe20003f44070 */
[----:B------:R-:W-:Y:S01]  /*3080*/  @!P4 IMAD.IADD R9, R9, 0x1, -R4 ;  /* 0x000000010909c824 */ /* 0x000fe200078e0a04 */
[----:B------:R-:W-:Y:S01]  /*3090*/  ISETP.GE.AND P4, PT, R173, RZ, PT ;  /* 0x000000ffad00720c */ /* 0x000fe20003f86270 */
[--C-:B------:R-:W-:Y:S01]  /*30a0*/  @!P1 IMAD.IADD R128, R128, 0x1, -R5.reuse ;  /* 0x0000000180809824 */ /* 0x100fe200078e0a05 */
[C---:B------:R-:W-:Y:S01]  /*30b0*/  ISETP.GT.U32.AND P1, PT, R5.reuse, R120, PT ;  /* 0x000000780500720c */ /* 0x040fe20003f24070 */
[--C-:B------:R-:W-:Y:S01]  /*30c0*/  @!P3 IMAD.IADD R118, R118, 0x1, -R5.reuse ;  /* 0x000000017676b824 */ /* 0x100fe200078e0a05 */
[----:B------:R-:W-:Y:S01]  /*30d0*/  ISETP.GT.U32.AND P3, PT, R4, R9, PT ;  /* 0x000000090400720c */ /* 0x000fe20003f64070 */
[--C-:B------:R-:W-:Y:S01]  /*30e0*/  @!P0 IMAD.IADD R122, R122, 0x1, -R5.reuse ;  /* 0x000000017a7a8824 */ /* 0x100fe200078e0a05 */
[C---:B------:R-:W-:Y:S01]  /*30f0*/  ISETP.GT.U32.AND P0, PT, R5.reuse, R130, PT ;  /* 0x000000820500720c */ /* 0x040fe20003f04070 */
[----:B------:R-:W-:Y:S01]  /*3100*/  @!P6 IMAD.IADD R6, R6, 0x1, -R5 ;  /* 0x000000010606e824 */ /* 0x000fe200078e0a05 */
[----:B------:R-:W-:-:S02]  /*3110*/  ISETP.GT.U32.AND P5, PT, R5, R124, PT ;  /* 0x0000007c0500720c */ /* 0x000fc40003fa4070 */
[C---:B------:R-:W-:Y:S01]  /*3120*/  ISETP.GT.U32.AND P6, PT, R5.reuse, R132, PT ;  /* 0x000000840500720c */ /* 0x040fe20003fc4070 */
[--C-:B------:R-:W-:Y:S01]  /*3130*/  @!P2 IMAD.IADD R126, R126, 0x1, -R5.reuse ;  /* 0x000000017e7ea824 */ /* 0x100fe200078e0a05 */
[----:B------:R-:W-:Y:S02]  /*3140*/  ISETP.NE.AND P2, PT, R76, RZ, PT ;  /* 0x000000ff4c00720c */ /* 0x000fe40003f45270 */
[----:B------:R-:W-:Y:S01]  /*3150*/  SHF.R.S32.HI R2, RZ, 0x6, R2 ;  /* 0x00000006ff027819 */ /* 0x000fe20000011402 */
[--C-:B------:R-:W-:Y:S01]  /*3160*/  @!P1 IMAD.IADD R120, R120, 0x1, -R5.reuse ;  /* 0x0000000178789824 */ /* 0x100fe200078e0a05 */
[----:B------:R-:W-:Y:S01]  /*3170*/  ISETP.GT.U32.AND P1, PT, R5, R128, PT ;  /* 0x000000800500720c */ /* 0x000fe20003f24070 */
[----:B------:R-:W-:Y:S01]  /*3180*/  @!P3 IMAD.IADD R9, R9, 0x1, -R4 ;  /* 0x000000010909b824 */ /* 0x000fe200078e0a04 */
[----:B------:R-:W-:Y:S01]  /*3190*/  ISETP.GE.AND P3, PT, R172, RZ, PT ;  /* 0x000000ffac00720c */ /* 0x000fe20003f66270 */
[----:B------:R-:W-:Y:S01]  /*31a0*/  @!P0 IMAD.IADD R130, R130, 0x1, -R5 ;  /* 0x0000000182828824 */ /* 0x000fe200078e0a05 */
[----:B------:R-:W-:Y:S01]  /*31b0*/  ISETP.GE.AND P0, PT, R170, RZ, PT ;  /* 0x000000ffaa00720c */ /* 0x000fe20003f06270 */
[----:B------:R-:W-:-:S02]  /*31c0*/  IMAD.MOV.U32 R4, RZ, RZ, R9 ;  /* 0x000000ffff047224 */ /* 0x000fc400078e0009 */
[--C-:B------:R-:W-:Y:S01]  /*31d0*/  @!P5 IMAD.IADD R124, R124, 0x1, -R5.reuse ;  /* 0x000000017c7cd824 */ /* 0x100fe200078e0a05 */
[----:B------:R-:W-:Y:S01]  /*31e0*/  ISETP.GT.U32.AND P5, PT, R5, R6, PT ;  /* 0x000000060500720c */ /* 0x000fe20003fa4070 */
[----:B------:R-:W-:Y:S01]  /*31f0*/  @!P4 IMAD.MOV R4, RZ, RZ, -R4 ;  /* 0x000000ffff04c224 */ /* 0x000fe200078e0a04 */
[----:B------:R-:W-:Y:S01]  /*3200*/  @!P2 LOP3.LUT R4, RZ, R76, RZ, 0x33, !PT ;  /* 0x0000004cff04a212 */ /* 0x000fe200078e33ff */
[--C-:B------:R-:W-:Y:S01]  /*3210*/  @!P6 IMAD.IADD R132, R132, 0x1, -R5.reuse ;  /* 0x000000018484e824 */ /* 0x100fe200078e0a05 */
[----:B------:R-:W-:Y:S01]  /*3220*/  ISETP.GE.AND P2, PT, R168, RZ, PT ;  /* 0x000000ffa800720c */ /* 0x000fe20003f46270 */
[--C-:B------:R-:W-:Y:S01]  /*3230*/  @!P1 IMAD.IADD R128, R128, 0x1, -R5.reuse ;  /* 0x0000000180809824 */ /* 0x100fe200078e0a05 */
[----:B------:R-:W-:Y:S01]  /*3240*/  ISETP.GE.AND P1, PT, R171, RZ, PT ;  /* 0x000000ffab00720c */ /* 0x000fe20003f26270 */
[----:B------:R-:W-:Y:S01]  /*3250*/  @!P3 IMAD.MOV R8, RZ, RZ, -R8 ;  /* 0x000000ffff08b224 */ /* 0x000fe200078e0a08 */
[----:B------:R-:W-:Y:S01]  /*3260*/  ISETP.GE.AND P4, PT, R169, RZ, PT ;  /* 0x000000ffa900720c */ /* 0x000fe20003f86270 */
[----:B------:R-:W-:Y:S01]  /*3270*/  @!P0 IMAD.MOV R12, RZ, RZ, -R12 ;  /* 0x000000ffff0c8224 */ /* 0x000fe200078e0a0c */
[----:B------:R-:W-:Y:S01]  /*3280*/  ISETP.GE.AND P0, PT, R164, RZ, PT ;  /* 0x000000ffa400720c */ /* 0x000fe20003f06270 */
[----:B------:R-:W-:Y:S01]  /*3290*/  IMAD R4, R4, UR4, RZ ;  /* 0x0000000404047c24 */ /* 0x000fe2000f8e02ff */
[----:B------:R-:W-:Y:S01]  /*32a0*/  ISETP.GE.AND P3, PT, R166, RZ, PT ;  /* 0x000000ffa600720c */ /* 0x000fe20003f66270 */
[----:B------:R-:W-:Y:S01]  /*32b0*/  @!P5 IMAD.IADD R6, R6, 0x1, -R5 ;  /* 0x000000010606d824 */ /* 0x000fe200078e0a05 */
[----:B------:R-:W-:Y:S01]  /*32c0*/  ISETP.GE.AND P5, PT, R167, RZ, PT ;  /* 0x000000ffa700720c */ /* 0x000fe20003fa6270 */
[----:B------:R-:W-:-:S02]  /*32d0*/  ULDC.64 UR4, c[0x0][0x210] ;  /* 0x0000840000047ab9 */ /* 0x000fc40000000a00 */
[----:B------:R-:W-:Y:S01]  /*32e0*/  @!P2 IMAD.MOV R16, RZ, RZ, -R16 ;  /* 0x000000ffff10a224 */ /* 0x000fe200078e0a10 */
[----:B------:R-:W-:Y:S01]  /*32f0*/  ISETP.GE.AND P2, PT, R162, RZ, PT ;  /* 0x000000ffa200720c */ /* 0x000fe20003f46270 */
        /* <DEDUP_REMOVED lines=9> */
[----:B------:R-:W-:-:S03]  /*3390*/  ISETP.GE.AND P5, PT, R161, RZ, PT ;  /* 0x000000ffa100720c */ /* 0x000fc60003fa6270 */
        /* <DEDUP_REMOVED lines=59> */
[----:B------:R-:W-:-:S02]  /*3750*/  ISETP.GE.AND P5, PT, R127, RZ, PT ;  /* 0x000000ff7f00720c */ /* 0x000fc40003fa6270 */
[----:B0-----:R-:W-:Y:S01]  /*3760*/  LOP3.LUT R125, R0, 0x16, RZ, 0xfc, !PT ;  /* 0x00000016007d7812 */ /* 0x001fe200078efcff */
        /* <DEDUP_REMOVED lines=12> */
[----:B------:R-:W-:Y:S01]  /*3830*/  LOP3.LUT R127, R0, 0x18, RZ, 0xfc, !PT ;  /* 0x00000018007f7812 */ /* 0x000fe200078efcff */
        /* <DEDUP_REMOVED lines=12> */
[----:B------:R-:W-:Y:S01]  /*3900*/  LEA.HI R105, R95, 0xe, RZ, 0x1a ;  /* 0x0000000e5f697811 */ /* 0x000fe200078fd0ff */
        /* <DEDUP_REMOVED lines=12> */
[----:B------:R-:W-:Y:S01]  /*39d0*/  IMAD R105, R105, UR17, RZ ;  /* 0x0000001169697c24 */ /* 0x000fe2000f8e02ff */
[----:B------:R-:W-:Y:S01]  /*39e0*/  LOP3.LUT R95, R0, 0x28, RZ, 0xfc, !PT ;  /* 0x00000028005f7812 */ /* 0x000fe200078efcff */
[----:B------:R-:W-:Y:S01]  /*39f0*/  @!P2 IMAD.MOV R126, RZ, RZ, -R126 ;  /* 0x000000ffff7ea224 */ /* 0x000fe200078e0a7e */
[----:B------:R-:W-:Y:S01]  /*3a00*/  ISETP.NE.AND P2, PT, R77, RZ, PT ;  /* 0x000000ff4d00720c */ /* 0x000fe20003f45270 */
[----:B------:R-:W-:Y:S01]  /*3a10*/  @!P1 IMAD.MOV R120, RZ, RZ, -R120 ;  /* 0x000000ffff789224 */ /* 0x000fe200078e0a78 */
[----:B------:R-:W-:Y:S01]  /*3a20*/  LOP3.LUT R77, RZ, R77, RZ, 0x33, !PT ;  /* 0x0000004dff4d7212 */ /* 0x000fe200078e33ff */
[----:B------:R-:W-:Y:S01]  /*3a30*/  @!P4 IMAD.MOV R124, RZ, RZ, -R124 ;  /* 0x000000ffff7cc224 */ /* 0x000fe200078e0a7c */
[----:B------:R-:W-:Y:S01]  /*3a40*/  ISETP.GE.AND P1, PT, R21, RZ, PT ;  /* 0x000000ff1500720c */ /* 0x000fe20003f26270 */
[----:B------:R-:W-:Y:S01]  /*3a50*/  @!P0 IMAD.MOV R6, RZ, RZ, -R6 ;  /* 0x000000ffff068224 */ /* 0x000fe200078e0a06 */
[----:B------:R-:W-:Y:S01]  /*3a60*/  ISETP.GE.AND P4, PT, R220, RZ, PT ;  /* 0x000000ffdc00720c */ /* 0x000fe20003f86270 */
[----:B------:R-:W-:Y:S01]  /*3a70*/  @!P3 IMAD.MOV R130, RZ, RZ, -R130 ;  /* 0x000000ffff82b224 */ /* 0x000fe200078e0a82 */
[C---:B------:R-:W-:Y:S01]  /*3a80*/  SEL R8, R77.reuse, R8, !P2 ;  /* 0x000000084d087207 */ /* 0x040fe20005000000 */
[----:B------:R-:W-:Y:S01]  /*3a90*/  @!P5 IMAD.MOV R128, RZ, RZ, -R128 ;  /* 0x000000ffff80d224 */ /* 0x000fe200078e0a80 */
[----:B------:R-:W-:Y:S01]  /*3aa0*/  LEA R5, P0, R4, UR4, 0x1 ;  /* 0x0000000404057c11 */ /* 0x000fe2000f8008ff */
[----:B------:R-:W-:Y:S01]  /*3ab0*/  ULDC UR4, c[0x0][0x240] ;  /* 0x0000900000047ab9 */ /* 0x000fe20000000800 */
[C---:B------:R-:W-:Y:S01]  /*3ac0*/  SEL R16, R77.reuse, R16, !P2 ;  /* 0x000000104d107207 */ /* 0x040fe20005000000 */
[----:B------:R-:W-:Y:S01]  /*3ad0*/  IMAD R196, R8, UR4, RZ ;  /* 0x0000000408c47c24 */ /* 0x000fe2000f8e02ff */
[C---:B------:R-:W-:Y:S01]  /*3ae0*/  SEL R18, R77.reuse, R18, !P2 ;  /* 0x000000124d127207 */ /* 0x040fe20005000000 */
[----:B------:R0:W-:Y:S01]  /*3af0*/  STL [R1+0x44], R5 ;  /* 0x0000440501007387 */ /* 0x0001e20000100800 */
[C---:B------:R-:W-:Y:S01]  /*3b00*/  SEL R20, R77.reuse, R20, !P2 ;  /* 0x000000144d147207 */ /* 0x040fe20005000000 */
[----:B------:R-:W-:Y:S01]  /*3b10*/  IMAD R16, R16, UR4, RZ ;  /* 0x0000000410107c24 */ /* 0x000fe2000f8e02ff */
        /* <DEDUP_REMOVED lines=10> */
[----:B------:R-:W-:Y:S01]  /*3bc0*/  LEA.HI.X.SX32 R4, R4, UR5, 0x1, P0 ;  /* 0x0000000504047c11 */ /* 0x000fe200080f0eff */
[----:B------:R-:W-:Y:S01]  /*3bd0*/  @!P1 IMAD.MOV R132, RZ, RZ, -R132 ;  /* 0x000000ffff849224 */ /* 0x000fe200078e0a84 */
[C---:B------:R-:W-:Y:S01]  /*3be0*/  SEL R24, R77.reuse, R24, !P2 ;  /* 0x000000184d187207 */ /* 0x040fe20005000000 */
[----:B------:R-:W-:Y:S01]  /*3bf0*/  @!P4 IMAD.MOV R134, RZ, RZ, -R134 ;  /* 0x000000ffff86c224 */ /* 0x000fe200078e0a86 */
[C---:B------:R-:W-:Y:S01]  /*3c00*/  SEL R36, R77.reuse, R36, !P2 ;  /* 0x000000244d247207 */ /* 0x040fe20005000000 */
[----:B------:R-:W-:Y:S01]  /*3c10*/  IMAD R32, R32, UR4, RZ ;  /* 0x0000000420207c24 */ /* 0x000fe2000f8e02ff */
[----:B------:R-:W-:Y:S01]  /*3c20*/  LEA R11, P6, R196, UR10, 0x1 ;  /* 0x0000000ac40b7c11 */ /* 0x000fe2000f8c08ff */
        /* <DEDUP_REMOVED lines=9> */
[----:B------:R-:W-:Y:S01]  /*3cc0*/  LEA R7, P1, R16, UR10, 0x1 ;  /* 0x0000000a10077c11 */ /* 0x000fe2000f8208ff */
[----:B------:R-:W-:Y:S01]  /*3cd0*/  IMAD R26, R26, UR4, RZ ;  /* 0x000000041a1a7c24 */ /* 0x000fe2000f8e02ff */
[----:B------:R-:W-:Y:S01]  /*3ce0*/  LEA R6, P0, R18, UR10, 0x1 ;  /* 0x0000000a12067c11 */ /* 0x000fe2000f8008ff */
[----:B------:R-:W-:Y:S01]  /*3cf0*/  IMAD R46, R46, UR4, RZ ;  /* 0x000000042e2e7c24 */ /* 0x000fe2000f8e02ff */
[----:B------:R-:W-:Y:S01]  /*3d00*/  SEL R48, R77, R48, !P2 ;  /* 0x000000304d307207 */ /* 0x000fe20005000000 */
[----:B------:R-:W-:Y:S01]  /*3d10*/  IMAD R223, R223, UR4, RZ ;  /* 0x00000004dfdf7c24 */ /* 0x000fe2000f8e02ff */
[----:B0-----:R-:W-:Y:S01]  /*3d20*/  LEA R5, P4, R20, UR10, 0x1 ;  /* 0x0000000a14057c11 */ /* 0x001fe2000f8808ff */
[----:B------:R-:W-:Y:S01]  /*3d30*/  IMAD R95, R95, UR17, RZ ;  /* 0x000000115f5f7c24 */ /* 0x000fe2000f8e02ff */
[----:B------:R-:W-:Y:S01]  /*3d40*/  LEA.HI.X.SX32 R196, R196, UR11, 0x1, P6 ;  /* 0x0000000bc4c47c11 */ /* 0x000fe2000b0f0eff */
[----:B------:R-:W-:Y:S01]  /*3d50*/  IMAD R48, R48, UR4, RZ ;  /* 0x0000000430307c24 */ /* 0x000fe2000f8e02ff */
[C---:B------:R-:W-:Y:S01]  /*3d60*/  SEL R38, R77.reuse, R38, !P2 ;  /* 0x000000264d267207 */ /* 0x040fe20005000000 */
[----:B------:R-:W-:Y:S01]  /*3d70*/  UMOV UR5, URZ ;  /* 0x0000003f00057c82 */ /* 0x000fe20008000000 */
[----:B------:R-:W-:Y:S01]  /*3d80*/  SEL R50, R77, R50, !P2 ;  /* 0x000000324d327207 */ /* 0x000fe20005000000 */
[----:B------:R-:W-:Y:S01]  /*3d90*/  IMAD R105, R81, UR17, RZ ;  /* 0x0000001151697c24 */ /* 0x000fe2000f8e02ff */
[----:B------:R-:W-:Y:S01]  /*3da0*/  LEA R10, P5, R202, UR10, 0x1 ;  /* 0x0000000aca0a7c11 */ /* 0x000fe2000f8a08ff */
[----:B------:R-:W-:Y:S01]  /*3db0*/  IMAD R38, R38, UR4, RZ ;  /* 0x0000000426267c24 */ /* 0x000fe2000f8e02ff */
[----:B-1----:R-:W-:Y:S01]  /*3dc0*/  LEA R4, P6, R22, UR10, 0x1 ;  /* 0x0000000a16047c11 */ /* 0x002fe2000f8c08ff */
[----:B------:R-:W-:Y:S01]  /*3dd0*/  IMAD R50, R50, UR4, RZ ;  /* 0x0000000432327c24 */ /* 0x000fe2000f8e02ff */
[----:B------:R-:W-:-:S02]  /*3de0*/  SEL R28, R77, R28, !P2 ;  /* 0x0000001c4d1c7207 */ /* 0x000fc40005000000 */
[C---:B------:R-:W-:Y:S02]  /*3df0*/  SEL R40, R77.reuse, R40, !P2 ;  /* 0x000000284d287207 */ /* 0x040fe40005000000 */
[----:B------:R-:W-:Y:S01]  /*3e00*/  LEA R9, P3, R194, UR10, 0x1 ;  /* 0x0000000ac2097c11 */ /* 0x000fe2000f8608ff */
[----:B------:R-:W-:Y:S01]  /*3e10*/  IMAD R28, R28, UR4, RZ ;  /* 0x000000041c1c7c24 */ /* 0x000fe2000f8e02ff */
[C---:B------:R-:W-:Y:S01]  /*3e20*/  SEL R30, R77.reuse, R30, !P2 ;  /* 0x0000001e4d1e7207 */ /* 0x040fe20005000000 */
[----:B------:R-:W-:Y:S01]  /*3e30*/  IMAD R40, R40, UR4, RZ ;  /* 0x0000000428287c24 */ /* 0x000fe2000f8e02ff */
[----:B------:R-:W-:Y:S02]  /*3e40*/  LEA.HI.X.SX32 R192, R16, UR11, 0x1, P1 ;  /* 0x0000000b10c07c11 */ /* 0x000fe400088f0eff */
[----:B------:R-:W-:Y:S01]  /*3e50*/  LEA.HI.X.SX32 R190, R18, UR11, 0x1, P0 ;  /* 0x0000000b12be7c11 */ /* 0x000fe200080f0eff */
[----:B------:R-:W-:Y:S01]  /*3e60*/  IMAD R30, R30, UR4, RZ ;  /* 0x000000041e1e7c24 */ /* 0x000fe2000f8e02ff */
[----:B------:R-:W-:-:S02]  /*3e70*/  SEL R60, R77, R60, !P2 ;  /* 0x0000003c4d3c7207 */ /* 0x000fc40005000000 */
[----:B------:R-:W-:Y:S02]  /*3e80*/  LEA R16, P0, R32, UR10, 0x1 ;  /* 0x0000000a20107c11 */ /* 0x000fe4000f8008ff */
[----:B------:R-:W-:Y:S01]  /*3e90*/  LEA.HI.X.SX32 R188, R20, UR11, 0x1, P4 ;  /* 0x0000000b14bc7c11 */ /* 0x000fe2000a0f0eff */
[----:B------:R-:W-:Y:S01]  /*3ea0*/  IMAD R60, R60, UR4, RZ ;  /* 0x000000043c3c7c24 */ /* 0x000fe2000f8e02ff */
[----:B------:R-:W-:Y:S02]  /*3eb0*/  SEL R62, R77, R62, !P2 ;  /* 0x0000003e4d3e7207 */ /* 0x000fe40005000000 */
[----:B------:R-:W-:Y:S02]  /*3ec0*/  LEA.HI.X.SX32 R202, R202, UR11, 0x1, P5 ;  /* 0x0000000bcaca7c11 */ /* 0x000fe4000a8f0eff */
[----:B------:R-:W-:Y:S01]  /*3ed0*/  LEA R17, P4, R34, UR10, 0x1 ;  /* 0x0000000a22117c11 */ /* 0x000fe2000f8808ff */
[----:B------:R-:W-:Y:S01]  /*3ee0*/  IMAD R62, R62, UR4, RZ ;  /* 0x000000043e3e7c24 */ /* 0x000fe2000f8e02ff */
[----:B------:R-:W-:-:S02]  /*3ef0*/  LEA.HI.X.SX32 R186, R22, UR11, 0x1, P6 ;  /* 0x0000000b16ba7c11 */ /* 0x000fc4000b0f0eff */
[C---:B------:R-:W-:Y:S02]  /*3f00*/  SEL R42, R77.reuse, R42, !P2 ;  /* 0x0000002a4d2a7207 */ /* 0x040fe40005000000 */
[C---:B------:R-:W-:Y:S02]  /*3f10*/  SEL R44, R77.reuse, R44, !P2 ;  /* 0x0000002c4d2c7207 */ /* 0x040fe40005000000 */
        /* <DEDUP_REMOVED lines=76> */
[----:B------:R-:W-:Y:S01]  /*43e0*/  SEL R224, R77, R134, !P2 ;  /* 0x000000864de07207 */ /* 0x000fe20005000000 */
[----:B------:R-:W-:Y:S01]  /*43f0*/  IMAD R221, R221, UR4, RZ ;  /* 0x00000004dddd7c24 */ /* 0x000fe2000f8e02ff */
[----:B------:R-:W-:Y:S01]  /*4400*/  LEA R12, P5, R24, UR10, 0x1 ;  /* 0x0000000a180c7c11 */ /* 0x000fe2000f8a08ff */
[----:B------:R-:W-:Y:S01]  /*4410*/  IMAD R222, R222, UR4, RZ ;  /* 0x00000004dede7c24 */ /* 0x000fe2000f8e02ff */
[----:B------:R-:W-:Y:S01]  /*4420*/  LEA.HI.X.SX32 R194, R194, UR11, 0x1, P3 ;  /* 0x0000000bc2c27c11 */ /* 0x000fe200098f0eff */
[----:B------:R-:W-:Y:S01]  /*4430*/  IMAD R224, R224, UR4, RZ ;  /* 0x00000004e0e07c24 */ /* 0x000fe2000f8e02ff */
[----:B------:R-:W-:Y:S01]  /*4440*/  LEA R18, P6, R36, UR10, 0x1 ;  /* 0x0000000a24127c11 */ /* 0x000fe2000f8c08ff */
[----:B------:R-:W-:Y:S01]  /*4450*/  IMAD R132, R79, UR17, RZ ;  /* 0x000000114f847c24 */ /* 0x000fe2000f8e02ff */
[----:B------:R-:W-:Y:S01]  /*4460*/  LEA R8, P2, R14, UR10, 0x1 ;  /* 0x0000000a0e087c11 */ /* 0x000fe2000f8408ff */
[----:B------:R-:W-:Y:S01]  /*4470*/  UMOV UR4, URZ ;  /* 0x0000003f00047c82 */ /* 0x000fe20008000000 */
[----:B------:R-:W-:Y:S01]  /*4480*/  LEA R13, P3, R26, UR10, 0x1 ;  /* 0x0000000a1a0d7c11 */ /* 0x000fe2000f8608ff */
[----:B------:R-:W-:Y:S01]  /*4490*/  UIADD3.X UR9, UR4, 0x40000040, URZ, UP0, !UPT ;  /* 0x4000004004097890 */ /* 0x000fe200087fe43f */
[----:B------:R-:W-:-:S02]  /*44a0*/  LEA.HI.X.SX32 R210, R32, UR11, 0x1, P0 ;  /* 0x0000000b20d27c11 */ /* 0x000fc400080f0eff */
[----:B------:R-:W-:Y:S02]  /*44b0*/  CS2R R32, SRZ ;  /* 0x0000000000207805 */ /* 0x000fe4000001ff00 */
[----:B------:R-:W-:Y:S02]  /*44c0*/  LEA R225, P0, R46, UR10, 0x1 ;  /* 0x0000000a2ee17c11 */ /* 0x000fe4000f8008ff */
[----:B------:R-:W-:Y:S02]  /*44d0*/  CS2R R76, SRZ ;  /* 0x00000000004c7805 */ /* 0x000fe4000001ff00 */
[----:B------:R-:W-:Y:S02]  /*44e0*/  LEA.HI.X.SX32 R212, R34, UR11, 0x1, P4 ;  /* 0x0000000b22d47c11 */ /* 0x000fe4000a0f0eff */
[----:B------:R-:W-:Y:S02]  /*44f0*/  CS2R R34, SRZ ;  /* 0x0000000000227805 */ /* 0x000fe4000001ff00 */
[----:B------:R-:W-:Y:S01]  /*4500*/  LEA.HI.X.SX32 R200, R24, UR11, 0x1, P5 ;  /* 0x0000000b18c87c11 */ /* 0x000fe2000a8f0eff */
[----:B------:R-:W-:Y:S01]  /*4510*/  UIADD3.64 UR20, UR8, 0x80, URZ ;  /* 0x0000008008147897 */ /* 0x000fe2000fffe03f */
[----:B------:R-:W-:Y:S01]  /*4520*/  LEA R226, P4, R48, UR10, 0x1 ;  /* 0x0000000a30e27c11 */ /* 0x000fe2000f8808ff */
[----:B------:R-:W-:Y:S01]  /*4530*/  UIADD3.64 UR24, UR8, 0x100, URZ ;  /* 0x0000010008187897 */ /* 0x000fe2000fffe03f */
[----:B------:R-:W-:-:S02]  /*4540*/  LEA.HI.X.SX32 R214, R36, UR11, 0x1, P6 ;  /* 0x0000000b24d67c11 */ /* 0x000fc4000b0f0eff */
[----:B------:R-:W-:Y:S02]  /*4550*/  CS2R R36, SRZ ;  /* 0x0000000000247805 */ /* 0x000fe4000001ff00 */
[----:B------:R-:W-:Y:S02]  /*4560*/  LEA.HI.X.SX32 R201, R14, UR11, 0x1, P2 ;  /* 0x0000000b0ec97c11 */ /* 0x000fe400090f0eff */
[----:B------:R-:W-:Y:S02]  /*4570*/  LEA R19, P5, R38, UR10, 0x1 ;  /* 0x0000000a26137c11 */ /* 0x000fe4000f8a08ff */
[----:B------:R-:W-:Y:S02]  /*4580*/  LEA.HI.X.SX32 R184, R26, UR11, 0x1, P3 ;  /* 0x0000000b1ab87c11 */ /* 0x000fe400098f0eff */
[----:B------:R-:W-:Y:S02]  /*4590*/  CS2R R26, SRZ ;  /* 0x00000000001a7805 */ /* 0x000fe4000001ff00 */
[----:B------:R-:W-:-:S02]  /*45a0*/  LEA R227, P6, R50, UR10, 0x1 ;  /* 0x0000000a32e37c11 */ /* 0x000fc4000f8c08ff */
[----:B------:R-:W-:Y:S02]  /*45b0*/  LEA R14, P2, R28, UR10, 0x1 ;  /* 0x0000000a1c0e7c11 */ /* 0x000fe4000f8408ff */
[----:B------:R-:W-:Y:S02]  /*45c0*/  LEA R20, P3, R40, UR10, 0x1 ;  /* 0x0000000a28147c11 */ /* 0x000fe4000f8608ff */
[----:B------:R-:W-:Y:S02]  /*45d0*/  LEA R15, P1, R30, UR10, 0x1 ;  /* 0x0000000a1e0f7c11 */ /* 0x000fe4000f8208ff */
[----:B------:R-:W-:Y:S02]  /*45e0*/  LEA.HI.X.SX32 R148, R46, UR11, 0x1, P0 ;  /* 0x0000000b2e947c11 */ /* 0x000fe400080f0eff */
[----:B------:R-:W-:Y:S02]  /*45f0*/  CS2R R46, SRZ ;  /* 0x00000000002e7805 */ /* 0x000fe4000001ff00 */
[----:B------:R-:W-:-:S02]  /*4600*/  LEA R232, P0, R60, UR10, 0x1 ;  /* 0x0000000a3ce87c11 */ /* 0x000fc4000f8008ff */
[----:B------:R-:W-:Y:S02]  /*4610*/  LEA.HI.X.SX32 R150, R48, UR11, 0x1, P4 ;  /* 0x0000000b30967c11 */ /* 0x000fe4000a0f0eff */
[----:B------:R-:W-:Y:S02]  /*4620*/  CS2R R48, SRZ ;  /* 0x0000000000307805 */ /* 0x000fe4000001ff00 */
[----:B------:R-:W-:Y:S02]  /*4630*/  LEA.HI.X.SX32 R216, R38, UR11, 0x1, P5 ;  /* 0x0000000b26d87c11 */ /* 0x000fe4000a8f0eff */
[----:B------:R-:W-:Y:S02]  /*4640*/  CS2R R38, SRZ ;  /* 0x0000000000267805 */ /* 0x000fe4000001ff00 */
[----:B------:R-:W-:Y:S02]  /*4650*/  LEA R233, P4, R62, UR10, 0x1 ;  /* 0x0000000a3ee97c11 */ /* 0x000fe4000f8808ff */
[----:B------:R-:W-:-:S02]  /*4660*/  LEA.HI.X.SX32 R152, R50, UR11, 0x1, P6 ;  /* 0x0000000b32987c11 */ /* 0x000fc4000b0f0eff */
[----:B------:R-:W-:Y:S02]  /*4670*/  CS2R R50, SRZ ;  /* 0x0000000000327805 */ /* 0x000fe4000001ff00 */
[----:B------:R-:W-:Y:S02]  /*4680*/  LEA.HI.X.SX32 R206, R28, UR11, 0x1, P2 ;  /* 0x0000000b1cce7c11 */ /* 0x000fe400090f0eff */
[----:B------:R-:W-:Y:S02]  /*4690*/  CS2R R28, SRZ ;  /* 0x00000000001c7805 */ /* 0x000fe4000001ff00 */
[----:B------:R-:W-:Y:S02]  /*46a0*/  LEA R228, P5, R52, UR10, 0x1 ;  /* 0x0000000a34e47c11 */ /* 0x000fe4000f8a08ff */
[----:B------:R-:W-:Y:S02]  /*46b0*/  LEA.HI.X.SX32 R218, R40, UR11, 0x1, P3 ;  /* 0x0000000b28da7c11 */ /* 0x000fe400098f0eff */
[----:B------:R-:W-:-:S02]  /*46c0*/  CS2R R40, SRZ ;  /* 0x0000000000287805 */ /* 0x000fc4000001ff00 */
[----:B------:R-:W-:Y:S02]  /*46d0*/  LEA R234, P6, R64, UR10, 0x1 ;  /* 0x0000000a40ea7c11 */ /* 0x000fe4000f8c08ff */
[----:B------:R-:W-:Y:S02]  /*46e0*/  LEA R205, P2, R42, UR10, 0x1 ;  /* 0x0000000a2acd7c11 */ /* 0x000fe4000f8408ff */
[----:B------:R-:W-:Y:S02]  /*46f0*/  LEA.HI.X.SX32 R208, R30, UR11, 0x1, P1 ;  /* 0x0000000b1ed07c11 */ /* 0x000fe400088f0eff */
[----:B------:R-:W-:Y:S02]  /*4700*/  CS2R R30, SRZ ;  /* 0x00000000001e7805 */ /* 0x000fe4000001ff00 */
[----:B------:R-:W-:Y:S02]  /*4710*/  LEA R229, P3, R54, UR10, 0x1 ;  /* 0x0000000a36e57c11 */ /* 0x000fe4000f8608ff */
[----:B------:R-:W-:-:S02]  /*4720*/  LEA R203, P1, R44, UR10, 0x1 ;  /* 0x0000000a2ccb7c11 */ /* 0x000fc4000f8208ff */
[----:B------:R-:W-:Y:S02]  /*4730*/  LEA.HI.X.SX32 R162, R60, UR11, 0x1, P0 ;  /* 0x0000000b3ca27c11 */ /* 0x000fe400080f0eff */
[----:B------:R-:W-:Y:S02]  /*4740*/  CS2R R60, SRZ ;  /* 0x00000000003c7805 */ /* 0x000fe4000001ff00 */
[----:B------:R-:W-:Y:S02]  /*4750*/  LEA R176, P0, R74, UR10, 0x1 ;  /* 0x0000000a4ab07c11 */ /* 0x000fe4000f8008ff */
[----:B------:R-:W-:Y:S02]  /*4760*/  LEA.HI.X.SX32 R164, R62, UR11, 0x1, P4 ;  /* 0x0000000b3ea47c11 */ /* 0x000fe4000a0f0eff */
[----:B------:R-:W-:Y:S02]  /*4770*/  CS2R R62, SRZ ;  /* 0x00000000003e7805 */ /* 0x000fe4000001ff00 */
[----:B------:R-:W-:-:S02]  /*4780*/  LEA.HI.X.SX32 R154, R52, UR11, 0x1, P5 ;  /* 0x0000000b349a7c11 */ /* 0x000fc4000a8f0eff */
[----:B------:R-:W-:Y:S02]  /*4790*/  CS2R R52, SRZ ;  /* 0x0000000000347805 */ /* 0x000fe4000001ff00 */
[----:B------:R-:W-:Y:S02]  /*47a0*/  LEA R239, P4, R78, UR10, 0x1 ;  /* 0x0000000a4eef7c11 */ /* 0x000fe4000f8808ff */
[----:B------:R-:W-:Y:S02]  /*47b0*/  LEA.HI.X.SX32 R166, R64, UR11, 0x1, P6 ;  /* 0x0000000b40a67c11 */ /* 0x000fe4000b0f0eff */
[----:B------:R-:W-:Y:S02]  /*47c0*/  CS2R R64, SRZ ;  /* 0x0000000000407805 */ /* 0x000fe4000001ff00 */
[----:B------:R-:W-:Y:S02]  /*47d0*/  LEA.HI.X.SX32 R204, R42, UR11, 0x1, P2 ;  /* 0x0000000b2acc7c11 */ /* 0x000fe400090f0eff */
[----:B------:R-:W-:-:S02]  /*47e0*/  CS2R R42, SRZ ;  /* 0x00000000002a7805 */ /* 0x000fc4000001ff00 */
[----:B------:R-:W-:Y:S02]  /*47f0*/  LEA R235, P5, R66, UR10, 0x1 ;  /* 0x0000000a42eb7c11 */ /* 0x000fe4000f8a08ff */
[----:B------:R-:W-:Y:S02]  /*4800*/  LEA.HI.X.SX32 R156, R54, UR11, 0x1, P3 ;  /* 0x0000000b369c7c11 */ /* 0x000fe400098f0eff */
[----:B------:R-:W-:Y:S02]  /*4810*/  CS2R R54, SRZ ;  /* 0x0000000000367805 */ /* 0x000fe4000001ff00 */
[----:B------:R-:W-:Y:S02]  /*4820*/  LEA R240, P6, R80, UR10, 0x1 ;  /* 0x0000000a50f07c11 */ /* 0x000fe4000f8c08ff */
[----:B------:R-:W-:Y:S02]  /*4830*/  LEA R230, P2, R56, UR10, 0x1 ;  /* 0x0000000a38e67c11 */ /* 0x000fe4000f8408ff */
[----:B------:R-:W-:-:S02]  /*4840*/  LEA.HI.X.SX32 R146, R44, UR11, 0x1, P1 ;  /* 0x0000000b2c927c11 */ /* 0x000fc400088f0eff */
[----:B------:R-:W-:Y:S02]  /*4850*/  CS2R R44, SRZ ;  /* 0x00000000002c7805 */ /* 0x000fe4000001ff00 */
[----:B------:R-:W-:Y:S02]  /*4860*/  LEA R236, P3, R68, UR10, 0x1 ;  /* 0x0000000a44ec7c11 */ /* 0x000fe4000f8608ff */
[----:B------:R-:W-:Y:S02]  /*4870*/  LEA R231, P1, R58, UR10, 0x1 ;  /* 0x0000000a3ae77c11 */ /* 0x000fe4000f8208ff */
[----:B------:R-:W-:Y:S02]  /*4880*/  LEA.HI.X.SX32 R93, R74, UR11, 0x1, P0 ;  /* 0x0000000b4a5d7c11 */ /* 0x000fe400080f0eff */
[----:B------:R-:W-:Y:S02]  /*4890*/  CS2R R74, SRZ ;  /* 0x00000000004a7805 */ /* 0x000fe4000001ff00 */
[----:B------:R-:W-:-:S02]  /*48a0*/  LEA R245, P0, R21, UR10, 0x1 ;  /* 0x0000000a15f57c11 */ /* 0x000fc4000f8008ff */
[----:B------:R-:W-:Y:S02]  /*48b0*/  LEA.HI.X.SX32 R92, R78, UR11, 0x1, P4 ;  /* 0x0000000b4e5c7c11 */ /* 0x000fe4000a0f0eff */
[----:B------:R-:W-:Y:S02]  /*48c0*/  LEA.HI.X.SX32 R168, R66, UR11, 0x1, P5 ;  /* 0x0000000b42a87c11 */ /* 0x000fe4000a8f0eff */
[----:B------:R-:W-:Y:S02]  /*48d0*/  CS2R R66, SRZ ;  /* 0x0000000000427805 */ /* 0x000fe4000001ff00 */
[----:B------:R-:W-:Y:S02]  /*48e0*/  LEA R246, P4, R25, UR10, 0x1 ;  /* 0x0000000a19f67c11 */ /* 0x000fe4000f8808ff */
[----:B------:R-:W-:Y:S02]  /*48f0*/  LEA.HI.X.SX32 R91, R80, UR11, 0x1, P6 ;  /* 0x0000000b505b7c11 */ /* 0x000fe4000b0f0eff */
[----:B------:R-:W-:-:S02]  /*4900*/  LEA.HI.X.SX32 R158, R56, UR11, 0x1, P2 ;  /* 0x0000000b389e7c11 */ /* 0x000fc400090f0eff */
[----:B------:R-:W-:Y:S02]  /*4910*/  CS2R R56, SRZ ;  /* 0x0000000000387805 */ /* 0x000fe4000001ff00 */
        /* <DEDUP_REMOVED lines=8> */
[----:B------:R-:W-:Y:S02]  /*49a0*/  LEA R238, P1, R72, UR10, 0x1 ;  /* 0x0000000a48ee7c11 */ /* 0x000fe4000f8208ff */
[----:B------:R-:W-:Y:S02]  /*49b0*/  LEA.HI.X.SX32 R22, R21, UR11, 0x1, P0 ;  /* 0x0000000b15167c11 */ /* 0x000fe400080f0eff */
[----:B------:R-:W-:-:S02]  /*49c0*/  LEA.HI.X.SX32 R21, R25, UR11, 0x1, P4 ;  /* 0x0000000b19157c11 */ /* 0x000fc4000a0f0eff */
[----:B------:R-:W-:Y:S02]  /*49d0*/  CS2R R24, SRZ ;  /* 0x0000000000187805 */ /* 0x000fe4000001ff00 */
[----:B------:R-:W-:Y:S02]  /*49e0*/  LEA.HI.X.SX32 R90, R82, UR11, 0x1, P5 ;  /* 0x0000000b525a7c11 */ /* 0x000fe4000a8f0eff */
[----:B------:R-:W-:Y:S02]  /*49f0*/  LEA R99, P4, R106, UR10, 0x1 ;  /* 0x0000000a6a637c11 */ /* 0x000fe4000f8808ff */
[----:B------:R-:W-:Y:S02]  /*4a00*/  LEA.HI.X.SX32 R94, R94, UR11, 0x1, P6 ;  /* 0x0000000b5e5e7c11 */ /* 0x000fe4000b0f0eff */
[----:B------:R-:W-:Y:S01]  /*4a10*/  LEA.HI.X.SX32 R172, R70, UR11, 0x1, P2 ;  /* 0x0000000b46ac7c11 */ /* 0x000fe200090f0eff */
[----:B------:R0:W-:Y:S01]  /*4a20*/  STL [R1], R99 ;  /* 0x0000006301007387 */ /* 0x0001e20000100800 */
[----:B------:R-:W-:-:S02]  /*4a30*/  LEA R248, P5, R96, UR10, 0x1 ;  /* 0x0000000a60f87c11 */ /* 0x000fc4000f8a08ff */
[----:B------:R-:W-:Y:S02]  /*4a40*/  CS2R R70, SRZ ;  /* 0x0000000000467805 */ /* 0x000fe4000001ff00 */
[----:B------:R-:W-:Y:S02]  /*4a50*/  LEA.HI.X.SX32 R89, R84, UR11, 0x1, P3 ;  /* 0x0000000b54597c11 */ /* 0x000fe400098f0eff */
[----:B------:R-:W-:Y:S02]  /*4a60*/  LEA R97, P6, R108, UR10, 0x1 ;  /* 0x0000000a6c617c11 */ /* 0x000fe4000f8c08ff */
[----:B------:R-:W-:Y:S02]  /*4a70*/  LEA R243, P2, R86, UR10, 0x1 ;  /* 0x0000000a56f37c11 */ /* 0x000fe4000f8408ff */
[----:B------:R-:W-:Y:S01]  /*4a80*/  LEA.HI.X.SX32 R174, R72, UR11, 0x1, P1 ;  /* 0x0000000b48ae7c11 */ /* 0x000fe200088f0eff */
[----:B------:R1:W-:Y:S01]  /*4a90*/  STL [R1+0x4], R97 ;  /* 0x0000046101007387 */ /* 0x0003e20000100800 */
[----:B------:R-:W-:-:S02]  /*4aa0*/  LEA R249, P3, R98, UR10, 0x1 ;  /* 0x0000000a62f97c11 */ /* 0x000fc4000f8608ff */
[----:B------:R-:W-:Y:S02]  /*4ab0*/  CS2R R72, SRZ ;  /* 0x0000000000487805 */ /* 0x000fe4000001ff00 */
[----:B------:R-:W-:Y:S02]  /*4ac0*/  LEA R244, P1, R23, UR10, 0x1 ;  /* 0x0000000a17f47c11 */ /* 0x000fe4000f8208ff */
[----:B------:R-:W-:Y:S02]  /*4ad0*/  LEA.HI.X.SX32 R96, R96, UR11, 0x1, P5 ;  /* 0x0000000b60607c11 */ /* 0x000fe4000a8f0eff */
[----:B------:R-:W-:Y:S02]  /*4ae0*/  LEA.HI.X.SX32 R88, R86, UR11, 0x1, P2 ;  /* 0x0000000b56587c11 */ /* 0x000fe400090f0eff */
[----:B0-----:R-:W-:Y:S02]  /*4af0*/  LEA R99, P5, R110, UR10, 0x1 ;  /* 0x0000000a6e637c11 */ /* 0x001fe4000f8a08ff */
[----:B------:R-:W-:-:S02]  /*4b00*/  LEA.HI.X.SX32 R98, R98, UR11, 0x1, P3 ;  /* 0x0000000b62627c11 */ /* 0x000fc400098f0eff */
[----:B------:R-:W-:Y:S01]  /*4b10*/  LEA R250, P2, R100, UR10, 0x1 ;  /* 0x0000000a64fa7c11 */ /* 0x000fe2000f8408ff */
[----:B------:R0:W-:Y:S01]  /*4b20*/  STL [R1+0x8], R99 ;  /* 0x0000086301007387 */ /* 0x0001e20000100800 */
[----:B------:R-:W-:Y:S02]  /*4b30*/  LEA.HI.X.SX32 R23, R23, UR11, 0x1, P1 ;  /* 0x0000000b17177c11 */ /* 0x000fe400088f0eff */
[----:B-1----:R-:W-:Y:S02]  /*4b40*/  LEA R97, P3, R112, UR10, 0x1 ;  /* 0x0000000a70617c11 */ /* 0x002fe4000f8608ff */
[----:B------:R-:W-:Y:S02]  /*4b50*/  LEA R251, P1, R102, UR10, 0x1 ;  /* 0x0000000a66fb7c11 */ /* 0x000fe4000f8208ff */
[----:B------:R-:W-:Y:S01]  /*4b60*/  LEA.HI.X.SX32 R100, R100, UR11, 0x1, P2 ;  /* 0x0000000b64647c11 */ /* 0x000fe200090f0eff */
[----:B------:R1:W-:Y:S01]  /*4b70*/  STL [R1+0xc], R97 ;  /* 0x00000c6101007387 */ /* 0x0003e20000100800 */
[----:B------:R-:W-:-:S02]  /*4b80*/  LEA.HI.X.SX32 R102, R102, UR11, 0x1, P1 ;  /* 0x0000000b66667c11 */ /* 0x000fc400088f0eff */
[----:B0-----:R-:W-:Y:S02]  /*4b90*/  LEA R99, P2, R114, UR10, 0x1 ;  /* 0x0000000a72637c11 */ /* 0x001fe4000f8408ff */
[----:B------:R-:W-:Y:S02]  /*4ba0*/  LEA R252, P0, R104, UR10, 0x1 ;  /* 0x0000000a68fc7c11 */ /* 0x000fe4000f8008ff */
[----:B------:R-:W-:Y:S01]  /*4bb0*/  LEA.HI.X.SX32 R106, R106, UR11, 0x1, P4 ;  /* 0x0000000b6a6a7c11 */ /* 0x000fe2000a0f0eff */
[----:B------:R0:W-:Y:S01]  /*4bc0*/  STL [R1+0x10], R99 ;  /* 0x0000106301007387 */ /* 0x0001e20000100800 */
[----:B------:R-:W-:Y:S02]  /*4bd0*/  LEA.HI.X.SX32 R104, R104, UR11, 0x1, P0 ;  /* 0x0000000b68687c11 */ /* 0x000fe400080f0eff */
[----:B-1----:R-:W-:Y:S02]  /*4be0*/  LEA R97, P1, R116, UR10, 0x1 ;  /* 0x0000000a74617c11 */ /* 0x002fe4000f8208ff */
[----:B------:R-:W-:-:S02]  /*4bf0*/  LEA.HI.X.SX32 R108, R108, UR11, 0x1, P6 ;  /* 0x0000000b6c6c7c11 */ /* 0x000fc4000b0f0eff */
[----:B------:R-:W-:Y:S01]  /*4c00*/  LEA.HI.X.SX32 R110, R110, UR11, 0x1, P5 ;  /* 0x0000000b6e6e7c11 */ /* 0x000fe2000a8f0eff */
[----:B------:R1:W-:Y:S01]  /*4c10*/  STL [R1+0x14], R97 ;  /* 0x0000146101007387 */ /* 0x0003e20000100800 */
[----:B------:R-:W-:Y:S02]  /*4c20*/  LEA.HI.X.SX32 R112, R112, UR11, 0x1, P3 ;  /* 0x0000000b70707c11 */ /* 0x000fe400098f0eff */
[----:B0-----:R-:W-:Y:S02]  /*4c30*/  LEA R99, P0, R118, UR10, 0x1 ;  /* 0x0000000a76637c11 */ /* 0x001fe4000f8008ff */
[----:B------:R-:W-:Y:S02]  /*4c40*/  LEA.HI.X.SX32 R114, R114, UR11, 0x1, P2 ;  /* 0x0000000b72727c11 */ /* 0x000fe400090f0eff */
[----:B------:R-:W-:Y:S01]  /*4c50*/  LEA.HI.X.SX32 R116, R116, UR11, 0x1, P1 ;  /* 0x0000000b74747c11 */ /* 0x000fe200088f0eff */
[----:B------:R0:W-:Y:S01]  /*4c60*/  STL [R1+0x18], R99 ;  /* 0x0000186301007387 */ /* 0x0001e20000100800 */
[----:B------:R-:W-:-:S02]  /*4c70*/  LEA.HI.X.SX32 R118, R118, UR11, 0x1, P0 ;  /* 0x0000000b76767c11 */ /* 0x000fc400080f0eff */
[----:B-1----:R-:W-:Y:S02]  /*4c80*/  LEA R97, P4, R120, UR10, 0x1 ;  /* 0x0000000a78617c11 */ /* 0x002fe4000f8808ff */
[----:B------:R-:W-:Y:S02]  /*4c90*/  LOP3.LUT R80, R0, 0x3a, RZ, 0xfc, !PT ;  /* 0x0000003a00507812 */ /* 0x000fe400078efcff */
[----:B------:R-:W-:Y:S01]  /*4ca0*/  LEA.HI.X.SX32 R120, R120, UR11, 0x1, P4 ;  /* 0x0000000b78787c11 */ /* 0x000fe2000a0f0eff */
[----:B------:R1:W-:Y:S01]  /*4cb0*/  STL [R1+0x1c], R97 ;  /* 0x00001c6101007387 */ /* 0x0003e20000100800 */
[----:B------:R-:W-:Y:S01]  /*4cc0*/  LOP3.LUT R101, R0, 0x22, RZ, 0xfc, !PT ;  /* 0x0000002200657812 */ /* 0x000fe200078efcff */
[----:B------:R-:W-:Y:S01]  /*4cd0*/  IMAD R131, R80, UR17, RZ ;  /* 0x0000001150837c24 */ /* 0x000fe2000f8e02ff */
[----:B0-----:R-:W-:Y:S01]  /*4ce0*/  LEA R99, P6, R122, UR10, 0x1 ;  /* 0x0000000a7a637c11 */ /* 0x001fe2000f8c08ff */
[----:B------:R-:W-:Y:S01]  /*4cf0*/  IMAD R131, R83, UR17, RZ ;  /* 0x0000001153837c24 */ /* 0x000fe2000f8e02ff */
[----:B------:R-:W-:-:S02]  /*4d00*/  LOP3.LUT R103, R0, 0x20, RZ, 0xfc, !PT ;  /* 0x0000002000677812 */ /* 0x000fc400078efcff */
[----:B------:R-:W-:Y:S02]  /*4d10*/  CS2R R80, SRZ ;  /* 0x0000000000507805 */ /* 0x000fe4000001ff00 */
[----:B------:R-:W-:Y:S01]  /*4d20*/  LEA.HI.X.SX32 R122, R122, UR11, 0x1, P6 ;  /* 0x0000000b7a7a7c11 */ /* 0x000fe2000b0f0eff */
[----:B------:R0:W-:Y:S01]  /*4d30*/  STL [R1+0x20], R99 ;  /* 0x0000206301007387 */ /* 0x0001e20000100800 */
[----:B------:R-:W-:Y:S02]  /*4d40*/  LOP3.LUT R82, R0, 0x36, RZ, 0xfc, !PT ;  /* 0x0000003600527812 */ /* 0x000fe400078efcff */
[----:B-1----:R-:W-:Y:S02]  /*4d50*/  LEA R97, P5, R124, UR10, 0x1 ;  /* 0x0000000a7c617c11 */ /* 0x002fe4000f8a08ff */
[----:B------:R-:W-:Y:S01]  /*4d60*/  LOP3.LUT R84, R0, 0x32, RZ, 0xfc, !PT ;  /* 0x0000003200547812 */ /* 0x000fe200078efcff */
[----:B------:R-:W-:Y:S01]  /*4d70*/  IMAD R132, R82, UR17, RZ ;  /* 0x0000001152847c24 */ /* 0x000fe2000f8e02ff */
[C---:B------:R-:W-:Y:S01]  /*4d80*/  LOP3.LUT R130, R0.reuse, 0x1c, RZ, 0xfc, !PT ;  /* 0x0000001c00827812 */ /* 0x040fe200078efcff */
[----:B------:R1:W-:Y:S01]  /*4d90*/  STL [R1+0x24], R97 ;  /* 0x0000246101007387 */ /* 0x0003e20000100800 */
[----:B------:R-:W-:Y:S01]  /*4da0*/  LOP3.LUT R86, R0, 0x2c, RZ, 0xfc, !PT ;  /* 0x0000002c00567812 */ /* 0x000fe200078efcff */
[----:B------:R-:W-:Y:S01]  /*4db0*/  IMAD R105, R84, UR17, RZ ;  /* 0x0000001154697c24 */ /* 0x000fe2000f8e02ff */
[----:B0-----:R-:W-:Y:S01]  /*4dc0*/  LEA R99, P3, R126, UR10, 0x1 ;  /* 0x0000000a7e637c11 */ /* 0x001fe2000f8608ff */
[----:B------:R-:W-:Y:S01]  /*4dd0*/  IMAD R132, R85, UR17, RZ ;  /* 0x0000001155847c24 */ /* 0x000fe2000f8e02ff */
[----:B------:R-:W-:Y:S01]  /*4de0*/  LOP3.LUT R129, R0, 0x1a, RZ, 0xfc, !PT ;  /* 0x0000001a00817812 */ /* 0x000fe200078efcff */
[----:B------:R-:W-:Y:S01]  /*4df0*/  IMAD R131, R86, UR17, RZ ;  /* 0x0000001156837c24 */ /* 0x000fe2000f8e02ff */
[C---:B------:R-:W-:Y:S01]  /*4e00*/  LOP3.LUT R119, R0.reuse, 0x10, RZ, 0xfc, !PT ;  /* 0x0000001000777812 */ /* 0x040fe200078efcff */
[----:B------:R0:W-:Y:S01]  /*4e10*/  STL [R1+0x28], R99 ;  /* 0x0000286301007387 */ /* 0x0001e20000100800 */
[----:B------:R-:W-:Y:S01]  /*4e20*/  LOP3.LUT R121, R0, 0x12, RZ, 0xfc, !PT ;  /* 0x0000001200797812 */ /* 0x000fe200078efcff */
[----:B------:R-:W-:Y:S01]  /*4e30*/  IMAD R105, R87, UR17, RZ ;  /* 0x0000001157697c24 */ /* 0x000fe2000f8e02ff */
[----:B-1----:R-:W-:-:S02]  /*4e40*/  LEA R97, P2, R128, UR10, 0x1 ;  /* 0x0000000a80617c11 */ /* 0x002fc4000f8408ff */
[----:B------:R-:W-:Y:S02]  /*4e50*/  CS2R R82, SRZ ;  /* 0x0000000000527805 */ /* 0x000fe4000001ff00 */
[C---:B------:R-:W-:Y:S02]  /*4e60*/  LOP3.LUT R123, R0.reuse, 0x14, RZ, 0xfc, !PT ;  /* 0x00000014007b7812 */ /* 0x040fe400078efcff */
[----:B------:R-:W-:Y:S02]  /*4e70*/  CS2R R84, SRZ ;  /* 0x0000000000547805 */ /* 0x000fe4000001ff00 */
[----:B------:R-:W-:Y:S01]  /*4e80*/  SHF.R.S32.HI R79, RZ, 0x1f, R3 ;  /* 0x0000001fff4f7819 */ /* 0x000fe20000011403 */
[----:B------:R1:W-:Y:S01]  /*4e90*/  STL [R1+0x2c], R97 ;  /* 0x00002c6101007387 */ /* 0x0003e20000100800 */
[----:B------:R-:W-:Y:S02]  /*4ea0*/  LOP3.LUT R113, R0, 0x8, RZ, 0xfc, !PT ;  /* 0x0000000800717812 */ /* 0x000fe400078efcff */
[----:B------:R-:W-:-:S02]  /*4eb0*/  CS2R R86, SRZ ;  /* 0x0000000000567805 */ /* 0x000fc4000001ff00 */
[----:B0-----:R-:W-:Y:S02]  /*4ec0*/  LEA R99, P1, R221, UR10, 0x1 ;  /* 0x0000000add637c11 */ /* 0x001fe4000f8208ff */
[C---:B------:R-:W-:Y:S02]  /*4ed0*/  LOP3.LUT R115, R0.reuse, 0xa, RZ, 0xfc, !PT ;  /* 0x0000000a00737812 */ /* 0x040fe400078efcff */
[C---:B------:R-:W-:Y:S01]  /*4ee0*/  LOP3.LUT R117, R0.reuse, 0xc, RZ, 0xfc, !PT ;  /* 0x0000000c00757812 */ /* 0x040fe200078efcff */
[----:B------:R0:W-:Y:S01]  /*4ef0*/  STL [R1+0x30], R99 ;  /* 0x0000306301007387 */ /* 0x0001e20000100800 */
[----:B------:R-:W-:Y:S02]  /*4f00*/  LOP3.LUT R107, R0, 0x2, RZ, 0xfc, !PT ;  /* 0x00000002006b7812 */ /* 0x000fe400078efcff */
[----:B-1----:R-:W-:Y:S02]  /*4f10*/  LEA R97, P0, R222, UR10, 0x1 ;  /* 0x0000000ade617c11 */ /* 0x002fe4000f8008ff */
[----:B------:R-:W-:-:S02]  /*4f20*/  LOP3.LUT R109, R0, 0x4, RZ, 0xfc, !PT ;  /* 0x00000004006d7812 */ /* 0x000fc400078efcff */
[----:B------:R-:W-:Y:S01]  /*4f30*/  LOP3.LUT R111, R0, 0x6, RZ, 0xfc, !PT ;  /* 0x00000006006f7812 */ /* 0x000fe200078efcff */
[----:B------:R1:W-:Y:S01]  /*4f40*/  STL [R1+0x34], R97 ;  /* 0x0000346101007387 */ /* 0x0003e20000100800 */
[----:B------:R-:W-:Y:S02]  /*4f50*/  LEA.HI.X.SX32 R124, R124, UR11, 0x1, P5 ;  /* 0x0000000b7c7c7c11 */ /* 0x000fe4000a8f0eff */
[----:B0-----:R-:W-:Y:S02]  /*4f60*/  LEA R99, P4, R223, UR10, 0x1 ;  /* 0x0000000adf637c11 */ /* 0x001fe4000f8808ff */
[----:B------:R-:W-:Y:S02]  /*4f70*/  LEA.HI.X.SX32 R126, R126, UR11, 0x1, P3 ;  /* 0x0000000b7e7e7c11 */ /* 0x000fe400098f0eff */
[----:B------:R-:W-:Y:S01]  /*4f80*/  LEA.HI.X.SX32 R128, R128, UR11, 0x1, P2 ;  /* 0x0000000b80807c11 */ /* 0x000fe200090f0eff */
[----:B------:R0:W-:Y:S01]  /*4f90*/  STL [R1+0x38], R99 ;  /* 0x0000386301007387 */ /* 0x0001e20000100800 */
[----:B------:R-:W-:-:S02]  /*4fa0*/  LEA.HI.X.SX32 R221, R221, UR11, 0x1, P1 ;  /* 0x0000000bdddd7c11 */ /* 0x000fc400088f0eff */
[----:B-1----:R-:W-:Y:S01]  /*4fb0*/  LEA R97, P6, R224, UR10, 0x1 ;  /* 0x0000000ae0617c11 */ /* 0x002fe2000f8c08ff */
[----:B------:R-:W-:Y:S01]  /*4fc0*/  UIADD3 UR10, UP1, UR6, 0x2, URZ ;  /* 0x00000002060a7890 */ /* 0x000fe2000ff3e03f */
[----:B------:R-:W-:Y:S02]  /*4fd0*/  LEA.HI.X.SX32 R222, R222, UR11, 0x1, P0 ;  /* 0x0000000bdede7c11 */ /* 0x000fe400080f0eff */
[----:B------:R-:W-:Y:S01]  /*4fe0*/  LEA.HI.X.SX32 R223, R223, UR11, 0x1, P4 ;  /* 0x0000000bdfdf7c11 */ /* 0x000fe2000a0f0eff */
[----:B------:R1:W-:Y:S01]  /*4ff0*/  STL [R1+0x3c], R97 ;  /* 0x00003c6101007387 */ /* 0x0003e20000100800 */
[----:B------:R-:W-:Y:S01]  /*5000*/  LEA.HI.X.SX32 R224, R224, UR11, 0x1, P6 ;  /* 0x0000000be0e07c11 */ /* 0x000fe2000b0f0eff */
[----:B------:R-:W-:Y:S01]  /*5010*/  UIADD3.X UR11, UR5, 0x40000040, URZ, UP1, !UPT ;  /* 0x40000040050b7890 */ /* 0x000fe20008ffe43f */
[----:B0-----:R-:W-:Y:S01]  /*5020*/  LOP3.LUT R99, R0, 0x24, RZ, 0xfc, !PT ;  /* 0x0000002400637812 */ /* 0x001fe200078efcff */
[----:B------:R0:W-:Y:S02]  /*5030*/  STL [R1+0x48], R2 ;  /* 0x0000480201007387 */ /* 0x0001e40000100800 */
[----:B------:R-:W-:-:S02]  /*5040*/  UIADD3.64 UR22, UR10, 0x2, URZ ;  /* 0x000000020a167897 */ /* 0x000fc4000fffe03f */
[----:B------:R-:W-:Y:S01]  /*5050*/  IMAD R95, R99, UR17, RZ ;  /* 0x00000011635f7c24 */ /* 0x000fe2000f8e02ff */
[----:B------:R-:W-:Y:S01]  /*5060*/  UIADD3.64 UR26, UR10, 0x4, URZ ;  /* 0x000000040a1a7897 */ /* 0x000fe2000fffe03f */
[----:B-1----:R-:W-:Y:S01]  /*5070*/  LOP3.LUT R97, R0, 0x26, RZ, 0xfc, !PT ;  /* 0x0000002600617812 */ /* 0x002fe200078efcff */
[----:B------:R-:W-:Y:S02]  /*5080*/  IMAD R95, R103, UR17, RZ ;  /* 0x00000011675f7c24 */ /* 0x000fe4000f8e02ff */
[----:B------:R-:W-:Y:S01]  /*5090*/  IMAD R95, R130, UR17, RZ ;  /* 0x00000011825f7c24 */ /* 0x000fe2000f8e02ff */
[----:B0-----:R-:W-:Y:S01]  /*50a0*/  SHF.L.U64.HI R2, R3, 0x1, R79 ;  /* 0x0000000103027819 */ /* 0x001fe2000001024f */
[----:B------:R-:W-:Y:S01]  /*50b0*/  IMAD R97, R97, UR17, RZ ;  /* 0x0000001161617c24 */ /* 0x000fe2000f8e02ff */
[----:B------:R-:W-:Y:S01]  /*50c0*/  CS2R R78, SRZ ;  /* 0x00000000004e7805 */ /* 0x000fe2000001ff00 */
[----:B------:R-:W-:Y:S02]  /*50d0*/  IMAD R97, R101, UR17, RZ ;  /* 0x0000001165617c24 */ /* 0x000fe4000f8e02ff */
[----:B------:R-:W-:-:S02]  /*50e0*/  IMAD R97, R0, UR17, RZ ;  /* 0x0000001100617c24 */ /* 0x000fc4000f8e02ff */
[----:B------:R-:W-:Y:S02]  /*50f0*/  IMAD R99, R129, UR17, RZ ;  /* 0x0000001181637c24 */ /* 0x000fe4000f8e02ff */
[----:B------:R-:W-:Y:S02]  /*5100*/  IMAD R97, R127, UR17, RZ ;  /* 0x000000117f617c24 */ /* 0x000fe4000f8e02ff */
[----:B------:R-:W-:Y:S02]  /*5110*/  IMAD R95, R125, UR17, RZ ;  /* 0x000000117d5f7c24 */ /* 0x000fe4000f8e02ff */
[----:B------:R-:W-:Y:S02]  /*5120*/  IMAD.SHL.U32 R3, R3, 0x2, RZ ;  /* 0x0000000203037824 */ /* 0x000fe400078e00ff */
[----:B------:R-:W-:Y:S02]  /*5130*/  IMAD R99, R123, UR17, RZ ;  /* 0x000000117b637c24 */ /* 0x000fe4000f8e02ff */
[----:B------:R-:W-:-:S02]  /*5140*/  IMAD R97, R121, UR17, RZ ;  /* 0x0000001179617c24 */ /* 0x000fc4000f8e02ff */
[----:B------:R-:W-:Y:S02]  /*5150*/  IMAD R95, R119, UR17, RZ ;  /* 0x00000011775f7c24 */ /* 0x000fe4000f8e02ff */
[----:B------:R-:W-:Y:S02]  /*5160*/  IMAD R99, R117, UR17, RZ ;  /* 0x0000001175637c24 */ /* 0x000fe4000f8e02ff */
[----:B------:R-:W-:Y:S02]  /*5170*/  IMAD R97, R115, UR17, RZ ;  /* 0x0000001173617c24 */ /* 0x000fe4000f8e02ff */
[----:B------:R-:W-:Y:S02]  /*5180*/  IMAD R95, R113, UR17, RZ ;  /* 0x00000011715f7c24 */ /* 0x000fe4000f8e02ff */
[----:B------:R-:W-:Y:S02]  /*5190*/  IMAD R99, R111, UR17, RZ ;  /* 0x000000116f637c24 */ /* 0x000fe4000f8e02ff */
[----:B------:R-:W-:-:S02]  /*51a0*/  IMAD R97, R109, UR17, RZ ;  /* 0x000000116d617c24 */ /* 0x000fc4000f8e02ff */
[----:B------:R-:W-:Y:S01]  /*51b0*/  IMAD R95, R107, UR17, RZ ;  /* 0x000000116b5f7c24 */ /* 0x000fe2000f8e02ff */
[----:B------:R-:W-:-:S06]  /*51c0*/  ULDC UR17, c[0x0][0x238] ;  /* 0x00008e0000117ab9 */ /* 0x000fcc0000000800 */
.L_x_1:
[----:B------:R-:W2:Y:S01]  /*51d0*/  LDL.LU R101, [R1+0x40] ;  /* 0x0000400001657983 */ /* 0x000ea20000300800 */
[----:B------:R-:W-:Y:S01]  /*51e0*/  ULDC UR4, c[0x0][0x238] ;  /* 0x00008e0000047ab9 */ /* 0x000fe20000000800 */
[C---:B------:R-:W-:Y:S01]  /*51f0*/  ISETP.GE.AND P1, PT, R0.reuse, UR16, PT ;  /* 0x0000001000007c0c */ /* 0x040fe2000bf26270 */
[----:B------:R-:W-:Y:S01]  /*5200*/  ULDC UR5, c[0x0][0x238] ;  /* 0x00008e0000057ab9 */ /* 0x000fe20000000800 */
[----:B------:R-:W3:Y:S01]  /*5210*/  LDL.LU R95, [R1+0x44] ;  /* 0x00004400015f7983 */ /* 0x000ee20000300800 */
[C---:B------:R-:W-:Y:S01]  /*5220*/  IMAD R103, R0.reuse, UR4, RZ ;  /* 0x0000000400677c24 */ /* 0x040fe2000f8e02ff */
[----:B------:R-:W-:Y:S01]  /*5230*/  PRMT R99, RZ, 0x7610, R99 ;  /* 0x00007610ff637816 */ /* 0x000fe20000000063 */
[----:B------:R-:W-:Y:S01]  /*5240*/  ULDC UR4, c[0x0][0x238] ;  /* 0x00008e0000047ab9 */ /* 0x000fe20000000800 */
[----:B------:R-:W-:Y:S01]  /*5250*/  LOP3.LUT R125, R0, 0x4, RZ, 0xfc, !PT ;  /* 0x00000004007d7812 */ /* 0x000fe200078efcff */
[----:B------:R-:W0:Y:S03]  /*5260*/  S2R R175, SR_TID.X ;  /* 0x0000000000af7919 */ /* 0x000e260000002100 */
[----:B------:R-:W-:Y:S01]  /*5270*/  ISETP.GE.AND P3, PT, R125, UR16, PT ;  /* 0x000000107d007c0c */ /* 0x000fe2000bf66270 */
[----:B-----5:R1:W-:Y:S01]  /*5280*/  STL [R1+0x14c], R220 ;  /* 0x00014cdc01007387 */ /* 0x0203e20000100800 */
[----:B------:R-:W-:-:S02]  /*5290*/  PRMT R141, RZ, 0x7610, R141 ;  /* 0x00007610ff8d7816 */ /* 0x000fc4000000008d */
[----:B------:R-:W-:Y:S01]  /*52a0*/  PRMT R115, RZ, 0x7610, R115 ;  /* 0x00007610ff737816 */ /* 0x000fe20000000073 */
[----:B------:R-:W4:Y:S01]  /*52b0*/  LDL R177, [R1+0x2c] ;  /* 0x00002c0001b17983 */ /* 0x000f220000100800 */
[----:B------:R-:W-:Y:S02]  /*52c0*/  LOP3.LUT R111, R0, 0x6, RZ, 0xfc, !PT ;  /* 0x00000006006f7812 */ /* 0x000fe400078efcff */
[----:B------:R-:W-:Y:S01]  /*52d0*/  PRMT R138, RZ, 0x7610, R138 ;  /* 0x00007610ff8a7816 */ /* 0x000fe2000000008a */
[----:B------:R-:W4:Y:S01]  /*52e0*/  LDL R173, [R1+0x1c] ;  /* 0x00001c0001ad7983 */ /* 0x000f220000100800 */
[----:B------:R-:W-:Y:S02]  /*52f0*/  ISETP.GE.AND P4, PT, R111, UR16, PT ;  /* 0x000000106f007c0c */ /* 0x000fe4000bf86270 */
[----:B------:R-:W-:Y:S01]  /*5300*/  PRMT R107, RZ, 0x7610, R107 ;  /* 0x00007610ff6b7816 */ /* 0x000fe2000000006b */
[----:B------:R-:W4:Y:S01]  /*5310*/  LDL R171, [R1+0xc] ;  /* 0x00000c0001ab7983 */ /* 0x000f220000100800 */
[----:B------:R-:W-:-:S02]  /*5320*/  PRMT R97, RZ, 0x7610, R97 ;  /* 0x00007610ff617816 */ /* 0x000fc40000000061 */
[----:B------:R-:W-:Y:S01]  /*5330*/  PRMT R140, RZ, 0x7610, R140 ;  /* 0x00007610ff8c7816 */ /* 0x000fe2000000008c */
[----:B-1----:R-:W4:Y:S01]  /*5340*/  LDL.LU R220, [R1+0x38] ;  /* 0x0000380001dc7983 */ /* 0x002f220000300800 */
[----:B------:R-:W-:Y:S02]  /*5350*/  LOP3.LUT R125, R0, 0x16, RZ, 0xfc, !PT ;  /* 0x00000016007d7812 */ /* 0x000fe400078efcff */
[----:B------:R-:W-:Y:S02]  /*5360*/  PRMT R109, RZ, 0x7610, R109 ;  /* 0x00007610ff6d7816 */ /* 0x000fe4000000006d */
[----:B------:R-:W-:Y:S02]  /*5370*/  PRMT R113, RZ, 0x7610, R113 ;  /* 0x00007610ff717816 */ /* 0x000fe40000000071 */
[----:B------:R-:W-:Y:S02]  /*5380*/  PRMT R117, RZ, 0x7610, R117 ;  /* 0x00007610ff757816 */ /* 0x000fe40000000075 */
[----:B------:R-:W-:-:S02]  /*5390*/  PRMT R127, RZ, 0x7610, R127 ;  /* 0x00007610ff7f7816 */ /* 0x000fc4000000007f */
[----:B------:R-:W-:Y:S02]  /*53a0*/  PRMT R129, RZ, 0x7610, R129 ;  /* 0x00007610ff817816 */ /* 0x000fe40000000081 */
[----:B------:R-:W-:Y:S02]  /*53b0*/  PRMT R167, RZ, 0x7610, R167 ;  /* 0x00007610ffa77816 */ /* 0x000fe400000000a7 */
        /* <DEDUP_REMOVED lines=9> */
[----:B------:R-:W-:Y:S01]  /*5450*/  PRMT R151, RZ, 0x7610, R151 ;  /* 0x00007610ff977816 */ /* 0x000fe20000000097 */
[----:B--2---:R-:W-:Y:S01]  /*5460*/  IMAD.MOV.U32 R131, RZ, RZ, R101 ;  /* 0x000000ffff837224 */ /* 0x004fe200078e0065 */
[----:B------:R-:W-:Y:S01]  /*5470*/  LOP3.LUT R101, R0, 0x2, RZ, 0xfc, !PT ;  /* 0x0000000200657812 */ /* 0x000fe200078efcff */
[----:B---3--:R-:W-:-:S03]  /*5480*/  IMAD.MOV.U32 R130, RZ, RZ, R95 ;  /* 0x000000ffff827224 */ /* 0x008fc600078e005f */
[----:B------:R-:W-:Y:S02]  /*5490*/  ISETP.GE.AND P2, PT, R101, UR16, PT ;  /* 0x0000001065007c0c */ /* 0x000fe4000bf46270 */
[----:B0-----:R-:W-:Y:S01]  /*54a0*/  LEA.HI R95, R175, 0xe, RZ, 0x1a ;  /* 0x0000000eaf5f7811 */ /* 0x001fe200078fd0ff */
[----:B------:R-:W-:Y:S01]  /*54b0*/  IMAD.WIDE R132, R103, 0x2, R130 ;  /* 0x0000000267847825 */ /* 0x000fe200078e0282 */
[C---:B------:R-:W-:Y:S02]  /*54c0*/  LOP3.LUT R103, R0.reuse, 0x8, RZ, 0xfc, !PT ;  /* 0x0000000800677812 */ /* 0x040fe400078efcff */
[C---:B------:R-:W-:Y:S02]  /*54d0*/  LOP3.LUT R101, R0.reuse, 0xa, RZ, 0xfc, !PT ;  /* 0x0000000a00657812 */ /* 0x040fe400078efcff */
[----:B------:R-:W-:Y:S01]  /*54e0*/  ISETP.GE.AND P5, PT, R103, UR16, PT ;  /* 0x0000001067007c0c */ /* 0x000fe2000bfa6270 */
[----:B------:R0:W2:Y:S01]  /*54f0*/  @!P1 LDG.E.U16 R99, desc[UR14][R132.64] ;  /* 0x0000000e84639981 */ /* 0x0000a2000c1e1500 */
[----:B------:R-:W-:-:S02]  /*5500*/  LOP3.LUT R103, R0, 0x2, RZ, 0xfc, !PT ;  /* 0x0000000200677812 */ /* 0x000fc400078efcff */
[----:B------:R-:W-:Y:S02]  /*5510*/  ISETP.GE.AND P1, PT, R101, UR16, PT ;  /* 0x0000001065007c0c */ /* 0x000fe4000bf26270 */
[----:B------:R-:W-:Y:S01]  /*5520*/  ISETP.GE.AND P0, PT, R95, UR16, PT ;  /* 0x000000105f007c0c */ /* 0x000fe2000bf06270 */
[----:B------:R-:W-:Y:S01]  /*5530*/  IMAD R103, R103, UR5, RZ ;  /* 0x0000000567677c24 */ /* 0x000fe2000f8e02ff */
[C---:B------:R-:W-:Y:S01]  /*5540*/  LOP3.LUT R101, R0.reuse, 0x4, RZ, 0xfc, !PT ;  /* 0x0000000400657812 */ /* 0x040fe200078efcff */
[----:B------:R-:W-:Y:S02]  /*5550*/  ULDC UR5, c[0x0][0x238] ;  /* 0x00008e0000057ab9 */ /* 0x000fe40000000800 */
[----:B0-----:R-:W-:Y:S01]  /*5560*/  IMAD.WIDE R132, R103, 0x2, R130 ;  /* 0x0000000267847825 */ /* 0x001fe200078e0282 */
[----:B------:R-:W-:-:S03]  /*5570*/  LOP3.LUT R103, R0, 0x8, RZ, 0xfc, !PT ;  /* 0x0000000800677812 */ /* 0x000fc600078efcff */
[----:B------:R-:W-:Y:S01]  /*5580*/  IMAD R101, R101, UR4, RZ ;  /* 0x0000000465657c24 */ /* 0x000fe2000f8e02ff */
[----:B------:R-:W-:Y:S01]  /*5590*/  ULDC UR4, c[0x0][0x238] ;  /* 0x00008e0000047ab9 */ /* 0x000fe20000000800 */
[----:B------:R0:W3:Y:S01]  /*55a0*/  @!P2 LDG.E.U16 R115, desc[UR14][R132.64] ;  /* 0x0000000e8473a981 */ /* 0x0000e2000c1e1500 */
[----:B------:R-:W-:Y:S01]  /*55b0*/  IMAD R103, R103, UR4, RZ ;  /* 0x0000000467677c24 */ /* 0x000fe2000f8e02ff */
[----:B------:R-:W-:Y:S01]  /*55c0*/  ULDC UR4, c[0x0][0x238] ;  /* 0x00008e0000047ab9 */ /* 0x000fe20000000800 */
[----:B------:R-:W-:Y:S01]  /*55d0*/  IMAD.WIDE R134, R101, 0x2, R130 ;  /* 0x0000000265867825 */ /* 0x000fe200078e0282 */
[----:B------:R-:W-:-:S03]  /*55e0*/  LOP3.LUT R101, R0, 0x6, RZ, 0xfc, !PT ;  /* 0x0000000600657812 */ /* 0x000fc600078efcff */
[--C-:B------:R-:W-:Y:S01]  /*55f0*/  IMAD.WIDE R142, R103, 0x2, R130.reuse ;  /* 0x00000002678e7825 */ /* 0x100fe200078e0282 */
[C---:B------:R-:W-:Y:S01]  /*5600*/  LOP3.LUT R103, R0.reuse, 0x10, RZ, 0xfc, !PT ;  /* 0x0000001000677812 */ /* 0x040fe200078efcff */
[----:B------:R1:W3:Y:S02]  /*5610*/  @!P3 LDG.E.U16 R141, desc[UR14][R134.64] ;  /* 0x0000000e868db981 */ /* 0x0002e4000c1e1500 */
[----:B------:R-:W-:Y:S01]  /*5620*/  IMAD R101, R101, UR5, RZ ;  /* 0x0000000565657c24 */ /* 0x000fe2000f8e02ff */
[----:B------:R-:W-:Y:S01]  /*5630*/  ISETP.GE.AND P3, PT, R103, UR16, PT ;  /* 0x0000001067007c0c */ /* 0x000fe2000bf66270 */
[----:B------:R-:W-:Y:S01]  /*5640*/  ULDC UR5, c[0x0][0x238] ;  /* 0x00008e0000057ab9 */ /* 0x000fe20000000800 */
[----:B------:R-:W4:Y:S01]  /*5650*/  S2R R103, SR_TID.X ;  /* 0x0000000000677919 */ /* 0x000f220000002100 */
[----:B------:R-:W-:Y:S01]  /*5660*/  IMAD.WIDE R136, R101, 0x2, R130 ;  /* 0x0000000265887825 */ /* 0x000fe200078e0282 */
[----:B------:R-:W-:Y:S01]  /*5670*/  LOP3.LUT R101, R0, 0xc, RZ, 0xfc, !PT ;  /* 0x0000000c00657812 */ /* 0x000fe200078efcff */
[----:B------:R4:W3:Y:S03]  /*5680*/  @!P5 LDG.E.U16 R97, desc[UR14][R142.64] ;  /* 0x0000000e8e61d981 */ /* 0x0008e6000c1e1500 */
[----:B------:R-:W-:-:S02]  /*5690*/  ISETP.GE.AND P2, PT, R101, UR16, PT ;  /* 0x0000001065007c0c */ /* 0x000fc4000bf46270 */
[----:B------:R-:W-:Y:S01]  /*56a0*/  LOP3.LUT R101, R0, 0xa, RZ, 0xfc, !PT ;  /* 0x0000000a00657812 */ /* 0x000fe200078efcff */
[----:B------:R-:W3:Y:S04]  /*56b0*/  @!P4 LDG.E.U16 R138, desc[UR14][R136.64] ;  /* 0x0000000e888ac981 */ /* 0x000ee8000c1e1500 */
[----:B------:R-:W-:Y:S01]  /*56c0*/  IMAD R101, R101, UR4, RZ ;  /* 0x0000000465657c24 */ /* 0x000fe2000f8e02ff */
[----:B------:R-:W-:-:S03]  /*56d0*/  ULDC UR4, c[0x0][0x238] ;  /* 0x00008e0000047ab9 */ /* 0x000fc60000000800 */
[----:B0-----:R-:W-:Y:S01]  /*56e0*/  IMAD.WIDE R132, R101, 0x2, R130 ;  /* 0x0000000265847825 */ /* 0x001fe200078e0282 */
[----:B------:R-:W-:-:S04]  /*56f0*/  LOP3.LUT R101, R0, 0xc, RZ, 0xfc, !PT ;  /* 0x0000000c00657812 */ /* 0x000fc800078efcff */
[----:B------:R0:W3:Y:S01]  /*5700*/  @!P1 LDG.E.U16 R107, desc[UR14][R132.64] ;  /* 0x0000000e846b9981 */ /* 0x0000e2000c1e1500 */
[----:B------:R-:W-:Y:S01]  /*5710*/  IMAD R101, R101, UR5, RZ ;  /* 0x0000000565657c24 */ /* 0x000fe2000f8e02ff */
[----:B------:R-:W-:-:S03]  /*5720*/  ULDC UR5, c[0x0][0x238] ;  /* 0x00008e0000057ab9 */ /* 0x000fc60000000800 */
[----:B-1----:R-:W-:Y:S01]  /*5730*/  IMAD.WIDE R134, R101, 0x2, R130 ;  /* 0x0000000265867825 */ /* 0x002fe200078e0282 */
[C---:B------:R-:W-:Y:S02]  /*5740*/  LOP3.LUT R101, R0.reuse, 0x14, RZ, 0xfc, !PT ;  /* 0x0000001400657812 */ /* 0x040fe400078efcff */
[----:B----4-:R-:W-:Y:S02]  /*5750*/  LEA.HI R111, R103, 0xe, RZ, 0x1a ;  /* 0x0000000e676f7811 */ /* 0x010fe400078fd0ff */
[----:B------:R1:W4:Y:S01]  /*5760*/  @!P2 LDG.E.U16 R140, desc[UR14][R134.64] ;  /* 0x0000000e868ca981 */ /* 0x000322000c1e1500 */
[----:B------:R-:W-:Y:S02]  /*5770*/  ISETP.GE.AND P4, PT, R101, UR16, PT ;  /* 0x0000001065007c0c */ /* 0x000fe4000bf86270 */
[----:B------:R-:W-:Y:S01]  /*5780*/  LOP3.LUT R101, R0, 0x10, RZ, 0xfc, !PT ;  /* 0x0000001000657812 */ /* 0x000fe200078efcff */
[----:B------:R-:W-:Y:S01]  /*5790*/  IMAD R111, R111, UR4, RZ ;  /* 0x000000046f6f7c24 */ /* 0x000fe2000f8e02ff */
[----:B------:R-:W-:-:S03]  /*57a0*/  ULDC UR4, c[0x0][0x238] ;  /* 0x00008e0000047ab9 */ /* 0x000fc60000000800 */
[----:B------:R-:W-:Y:S01]  /*57b0*/  IMAD R101, R101, UR4, RZ ;  /* 0x0000000465657c24 */ /* 0x000fe2000f8e02ff */
[C---:B------:R-:W-:Y:S01]  /*57c0*/  LOP3.LUT R103, R0.reuse, 0x12, RZ, 0xfc, !PT ;  /* 0x0000001200677812 */ /* 0x040fe200078efcff */
[--C-:B------:R-:W-:Y:S01]  /*57d0*/  IMAD.WIDE R142, R111, 0x2, R130.reuse ;  /* 0x000000026f8e7825 */ /* 0x100fe200078e0282 */
[C---:B------:R-:W-:Y:S01]  /*57e0*/  LOP3.LUT R111, R0.reuse, 0x14, RZ, 0xfc, !PT ;  /* 0x00000014006f7812 */ /* 0x040fe200078efcff */
[----:B------:R-:W-:Y:S02]  /*57f0*/  ULDC UR4, c[0x0][0x238] ;  /* 0x00008e0000047ab9 */ /* 0x000fe40000000800 */
[----:B0-----:R-:W-:Y:S01]  /*5800*/  IMAD.WIDE R132, R101, 0x2, R130 ;  /* 0x0000000265847825 */ /* 0x001fe200078e0282 */
[C---:B------:R-:W-:Y:S02]  /*5810*/  LOP3.LUT R101, R0.reuse, 0x12, RZ, 0xfc, !PT ;  /* 0x0000001200657812 */ /* 0x040fe400078efcff */
[----:B------:R-:W-:Y:S01]  /*5820*/  PRMT R137, RZ, 0x7610, R137 ;  /* 0x00007610ff897816 */ /* 0x000fe20000000089 */
[----:B------:R-:W-:Y:S01]  /*5830*/  IMAD R111, R111, UR4, RZ ;  /* 0x000000046f6f7c24 */ /* 0x000fe2000f8e02ff */
[----:B------:R-:W-:Y:S01]  /*5840*/  ISETP.GE.AND P1, PT, R103, UR16, PT ;  /* 0x0000001067007c0c */ /* 0x000fe2000bf26270 */
[----:B------:R-:W-:Y:S01]  /*5850*/  IMAD R101, R101, UR5, RZ ;  /* 0x0000000565657c24 */ /* 0x000fe2000f8e02ff */
[----:B------:R-:W-:Y:S01]  /*5860*/  PRMT R95, RZ, 0x7610, R95 ;  /* 0x00007610ff5f7816 */ /* 0x000fe2000000005f */
[----:B------:R-:W-:Y:S01]  /*5870*/  ULDC UR4, c[0x0][0x238] ;  /* 0x00008e0000047ab9 */ /* 0x000fe20000000800 */
[----:B------:R0:W4:Y:S01]  /*5880*/  @!P0 LDG.E.U16 R137, desc[UR14][R142.64] ;  /* 0x0000000e8e898981 */ /* 0x000122000c1e1500 */
[--C-:B-1----:R-:W-:Y:S01]  /*5890*/  IMAD.WIDE R134, R101, 0x2, R130.reuse ;  /* 0x0000000265867825 */ /* 0x102fe200078e0282 */
[C---:B------:R-:W-:Y:S01]  /*58a0*/  LOP3.LUT R101, R0.reuse, 0x18, RZ, 0xfc, !PT ;  /* 0x0000001800657812 */ /* 0x040fe200078efcff */
[----:B------:R-:W-:Y:S01]  /*58b0*/  ULDC UR5, c[0x0][0x238] ;  /* 0x00008e0000057ab9 */ /* 0x000fe20000000800 */
[C---:B------:R-:W-:Y:S01]  /*58c0*/  LOP3.LUT R103, R0.reuse, 0x16, RZ, 0xfc, !PT ;  /* 0x0000001600677812 */ /* 0x040fe200078efcff */
[----:B------:R-:W3:Y:S01]  /*58d0*/  @!P3 LDG.E.U16 R109, desc[UR14][R132.64] ;  /* 0x0000000e846db981 */ /* 0x000ee2000c1e1500 */
[----:B------:R-:W-:Y:S01]  /*58e0*/  ISETP.GE.AND P2, PT, R101, UR16, PT ;  /* 0x0000001065007c0c */ /* 0x000fe2000bf46270 */
[----:B0-----:R-:W-:Y:S01]  /*58f0*/  IMAD.WIDE R142, R111, 0x2, R130 ;  /* 0x000000026f8e7825 */ /* 0x001fe200078e0282 */
[----:B------:R-:W-:Y:S01]  /*5900*/  LOP3.LUT R111, R0, 0x18, RZ, 0xfc, !PT ;  /* 0x00000018006f7812 */ /* 0x000fe200078efcff */
[----:B------:R0:W4:Y:S01]  /*5910*/  @!P1 LDG.E.U16 R95, desc[UR14][R134.64] ;  /* 0x0000000e865f9981 */ /* 0x000122000c1e1500 */
[----:B------:R-:W-:-:S03]  /*5920*/  ISETP.GE.AND P0, PT, R103, UR16, PT ;  /* 0x0000001067007c0c */ /* 0x000fc6000bf06270 */
[----:B------:R-:W-:Y:S01]  /*5930*/  IMAD R111, R111, UR4, RZ ;  /* 0x000000046f6f7c24 */ /* 0x000fe2000f8e02ff */
[C---:B------:R-:W-:Y:S01]  /*5940*/  LOP3.LUT R103, R0.reuse, 0x20, RZ, 0xfc, !PT ;  /* 0x0000002000677812 */ /* 0x040fe200078efcff */
[----:B------:R-:W-:Y:S01]  /*5950*/  IMAD R125, R125, UR5, RZ ;  /* 0x000000057d7d7c24 */ /* 0x000fe2000f8e02ff */
[----:B------:R-:W-:Y:S01]  /*5960*/  LEA.HI R101, R175, 0x3e, RZ, 0x1a ;  /* 0x0000003eaf657811 */ /* 0x000fe200078fd0ff */
[----:B------:R-:W-:Y:S01]  /*5970*/  ULDC UR4, c[0x0][0x238] ;  /* 0x00008e0000047ab9 */ /* 0x000fe20000000800 */
[--C-:B0-----:R-:W-:Y:S01]  /*5980*/  IMAD.WIDE R134, R111, 0x2, R130.reuse ;  /* 0x000000026f867825 */ /* 0x101fe200078e0282 */
[----:B------:R-:W-:Y:S01]  /*5990*/  LOP3.LUT R111, R0, 0x20, RZ, 0xfc, !PT ;  /* 0x00000020006f7812 */ /* 0x000fe200078efcff */
[----:B------:R-:W-:Y:S01]  /*59a0*/  ULDC UR5, c[0x0][0x238] ;  /* 0x00008e0000057ab9 */ /* 0x000fe20000000800 */
[----:B------:R-:W-:Y:S01]  /*59b0*/  ISETP.GE.AND P1, PT, R103, UR16, PT ;  /* 0x0000001067007c0c */ /* 0x000fe2000bf26270 */
[----:B------:R-:W-:Y:S01]  /*59c0*/  IMAD.WIDE R132, R125, 0x2, R130 ;  /* 0x000000027d847825 */ /* 0x000fe200078e0282 */
[----:B------:R-:W-:Y:S01]  /*59d0*/  PRMT R136, RZ, 0x7610, R136 ;  /* 0x00007610ff887816 */ /* 0x000fe20000000088 */
[----:B------:R0:W4:Y:S01]  /*59e0*/  @!P2 LDG.E.U16 R113, desc[UR14][R134.64] ;  /* 0x0000000e8671a981 */ /* 0x000122000c1e1500 */
[----:B------:R-:W-:Y:S01]  /*59f0*/  ISETP.GE.AND P3, PT, R101, UR16, PT ;  /* 0x0000001065007c0c */ /* 0x000fe2000bf66270 */
[----:B------:R-:W-:Y:S01]  /*5a00*/  IMAD R111, R111, UR4, RZ ;  /* 0x000000046f6f7c24 */ /* 0x000fe2000f8e02ff */
[----:B------:R-:W-:Y:S01]  /*5a10*/  LEA.HI R103, R175, 0x1e, RZ, 0x1a ;  /* 0x0000001eaf677811 */ /* 0x000fe200078fd0ff */
[----:B------:R-:W-:Y:S01]  /*5a20*/  ULDC UR4, c[0x0][0x238] ;  /* 0x00008e0000047ab9 */ /* 0x000fe20000000800 */
[----:B------:R1:W4:Y:S01]  /*5a30*/  @!P0 LDG.E.U16 R136, desc[UR14][R132.64] ;  /* 0x0000000e84888981 */ /* 0x000322000c1e1500 */
[----:B0-----:R-:W-:Y:S01]  /*5a40*/  IMAD R134, R101, UR17, RZ ;  /* 0x0000001165867c24 */ /* 0x001fe2000f8e02ff */
[----:B------:R-:W-:Y:S01]  /*5a50*/  LEA.HI R101, R175, 0x2e, RZ, 0x1a ;  /* 0x0000002eaf657811 */ /* 0x000fe200078fd0ff */
[----:B-1----:R-:W-:-:S03]  /*5a60*/  IMAD.WIDE R132, R111, 0x2, R130 ;  /* 0x000000026f847825 */ /* 0x002fc600078e0282 */
[----:B------:R-:W-:Y:S02]  /*5a70*/  ISETP.GE.AND P2, PT, R101, UR16, PT ;  /* 0x0000001065007c0c */ /* 0x000fe4000bf46270 */
[----:B------:R0:W3:Y:S01]  /*5a80*/  @!P1 LDG.E.U16 R117, desc[UR14][R132.64] ;  /* 0x0000000e84759981 */ /* 0x0000e2000c1e1500 */
[----:B------:R-:W-:Y:S01]  /*5a90*/  ISETP.GE.AND P0, PT, R103, UR16, PT ;  /* 0x0000001067007c0c */ /* 0x000fe2000bf06270 */
[----:B------:R-:W-:Y:S01]  /*5aa0*/  IMAD.WIDE R134, R134, 0x2, R130 ;  /* 0x0000000286867825 */ /* 0x000fe200078e0282 */
[----:B------:R-:W-:-:S04]  /*5ab0*/  LOP3.LUT R111, R0, 0x28, RZ, 0xfc, !PT ;  /* 0x00000028006f7812 */ /* 0x000fc800078efcff */
[----:B------:R1:W4:Y:S01]  /*5ac0*/  @!P3 LDG.E.U16 R127, desc[UR14][R134.64] ;  /* 0x0000000e867fb981 */ /* 0x000322000c1e1500 */
[----:B0-----:R-:W-:Y:S01]  /*5ad0*/  IMAD R132, R101, UR17, RZ ;  /* 0x0000001165847c24 */ /* 0x001fe2000f8e02ff */
[----:B------:R-:W-:-:S03]  /*5ae0*/  LOP3.LUT R101, R0, 0x28, RZ, 0xfc, !PT ;  /* 0x0000002800657812 */ /* 0x000fc600078efcff */
[----:B------:R-:W-:Y:S01]  /*5af0*/  IMAD.WIDE R132, R132, 0x2, R130 ;  /* 0x0000000284847825 */ /* 0x000fe200078e0282 */
[----:B------:R-:W-:-:S03]  /*5b00*/  ISETP.GE.AND P1, PT, R101, UR16, PT ;  /* 0x0000001065007c0c */ /* 0x000fc6000bf26270 */
[----:B------:R-:W-:Y:S01]  /*5b10*/  IMAD R101, R103, UR17, RZ ;  /* 0x0000001167657c24 */ /* 0x000fe2000f8e02ff */
[----:B------:R0:W4:Y:S01]  /*5b20*/  @!P2 LDG.E.U16 R129, desc[UR14][R132.64] ;  /* 0x0000000e8481a981 */ /* 0x000122000c1e1500 */
[----:B-1----:R-:W-:Y:S01]  /*5b30*/  PRMT R135, RZ, 0x7610, R135 ;  /* 0x00007610ff877816 */ /* 0x002fe20000000087 */
[----:B------:R-:W-:Y:S01]  /*5b40*/  IMAD R111, R111, UR4, RZ ;  /* 0x000000046f6f7c24 */ /* 0x000fe2000f8e02ff */
[C---:B------:R-:W-:Y:S01]  /*5b50*/  LOP3.LUT R103, R0.reuse, 0x30, RZ, 0xfc, !PT ;  /* 0x0000003000677812 */ /* 0x040fe200078efcff */
[----:B------:R-:W-:Y:S01]  /*5b60*/  ULDC UR4, c[0x0][0x238] ;  /* 0x00008e0000047ab9 */ /* 0x000fe20000000800 */
[----:B------:R-:W-:Y:S01]  /*5b70*/  LOP3.LUT R125, R0, 0x30, RZ, 0xfc, !PT ;  /* 0x00000030007d7812 */ /* 0x000fe200078efcff */
[----:B0-----:R-:W-:Y:S01]  /*5b80*/  IMAD.WIDE R132, R101, 0x2, R130 ;  /* 0x0000000265847825 */ /* 0x001fe200078e0282 */
[----:B------:R-:W-:-:S04]  /*5b90*/  ISETP.GE.AND P2, PT, R103, UR16, PT ;  /* 0x0000001067007c0c */ /* 0x000fc8000bf46270 */
[----:B------:R0:W4:Y:S01]  /*5ba0*/  @!P0 LDG.E.U16 R135, desc[UR14][R132.64] ;  /* 0x0000000e84878981 */ /* 0x000122000c1e1500 */
[----:B------:R-:W-:Y:S01]  /*5bb0*/  IMAD R125, R125, UR4, RZ ;  /* 0x000000047d7d7c24 */ /* 0x000fe2000f8e02ff */
[----:B------:R-:W-:Y:S01]  /*5bc0*/  ULDC UR4, c[0x0][0x238] ;  /* 0x00008e0000047ab9 */ /* 0x000fe20000000800 */
[----:B0-----:R-:W-:Y:S01]  /*5bd0*/  IMAD.WIDE R132, R111, 0x2, R130 ;  /* 0x000000026f847825 */ /* 0x001fe200078e0282 */
[----:B------:R-:W-:-:S04]  /*5be0*/  LOP3.LUT R111, R0, 0x1a, RZ, 0xfc, !PT ;  /* 0x0000001a006f7812 */ /* 0x000fc800078efcff */
[C---:B------:R-:W-:Y:S01]  /*5bf0*/  ISETP.GE.AND P0, PT, R111.reuse, UR16, PT ;  /* 0x000000106f007c0c */ /* 0x040fe2000bf06270 */
[----:B------:R0:W4:Y:S01]  /*5c00*/  @!P1 LDG.E.U16 R167, desc[UR14][R132.64] ;  /* 0x0000000e84a79981 */ /* 0x000122000c1e1500 */
[----:B------:R-:W-:Y:S01]  /*5c10*/  IMAD R111, R111, UR4, RZ ;  /* 0x000000046f6f7c24 */ /* 0x000fe2000f8e02ff */
[C---:B------:R-:W-:Y:S01]  /*5c20*/  LOP3.LUT R101, R0.reuse, 0x38, RZ, 0xfc, !PT ;  /* 0x0000003800657812 */ /* 0x040fe200078efcff */
[----:B------:R-:W-:Y:S01]  /*5c30*/  ULDC UR4, c[0x0][0x238] ;  /* 0x00008e0000047ab9 */ /* 0x000fe20000000800 */
[--C-:B0-----:R-:W-:Y:S01]  /*5c40*/  IMAD.WIDE R132, R125, 0x2, R130.reuse ;  /* 0x000000027d847825 */ /* 0x101fe200078e0282 */
[C---:B------:R-:W-:Y:S02]  /*5c50*/  LOP3.LUT R125, R0.reuse, 0x38, RZ, 0xfc, !PT ;  /* 0x00000038007d7812 */ /* 0x040fe400078efcff */
[----:B------:R-:W-:Y:S02]  /*5c60*/  ISETP.GE.AND P1, PT, R101, UR16, PT ;  /* 0x0000001065007c0c */ /* 0x000fe4000bf26270 */
[----:B------:R0:W4:Y:S01]  /*5c70*/  @!P2 LDG.E.U16 R123, desc[UR14][R132.64] ;  /* 0x0000000e847ba981 */ /* 0x000122000c1e1500 */
[----:B------:R-:W-:Y:S01]  /*5c80*/  IMAD R125, R125, UR4, RZ ;  /* 0x000000047d7d7c24 */ /* 0x000fe2000f8e02ff */
[C---:B------:R-:W-:Y:S01]  /*5c90*/  LOP3.LUT R101, R0.reuse, 0x22, RZ, 0xfc, !PT ;  /* 0x0000002200657812 */ /* 0x040fe200078efcff */
[----:B------:R-:W-:Y:S01]  /*5ca0*/  ULDC UR4, c[0x0][0x238] ;  /* 0x00008e0000047ab9 */ /* 0x000fe20000000800 */
[----:B0-----:R-:W-:Y:S01]  /*5cb0*/  IMAD.WIDE R132, R111, 0x2, R130 ;  /* 0x000000026f847825 */ /* 0x001fe200078e0282 */
[----:B------:R-:W-:-:S04]  /*5cc0*/  LOP3.LUT R111, R0, 0x1c, RZ, 0xfc, !PT ;  /* 0x0000001c006f7812 */ /* 0x000fc800078efcff */
[----:B------:R0:W4:Y:S01]  /*5cd0*/  @!P0 LDG.E.U16 R153, desc[UR14][R132.64] ;  /* 0x0000000e84998981 */ /* 0x000122000c1e1500 */
[----:B------:R-:W-:Y:S02]  /*5ce0*/  ISETP.GE.AND P0, PT, R111, UR16, PT ;  /* 0x000000106f007c0c */ /* 0x000fe4000bf06270 */
[C---:B------:R-:W-:Y:S01]  /*5cf0*/  LOP3.LUT R111, R0.reuse, 0x22, RZ, 0xfc, !PT ;  /* 0x00000022006f7812 */ /* 0x040fe200078efcff */
[----:B0-----:R-:W-:Y:S01]  /*5d00*/  IMAD.WIDE R132, R125, 0x2, R130 ;  /* 0x000000027d847825 */ /* 0x001fe200078e0282 */
[----:B------:R-:W-:-:S04]  /*5d10*/  LOP3.LUT R125, R0, 0x1c, RZ, 0xfc, !PT ;  /* 0x0000001c007d7812 */ /* 0x000fc800078efcff */
[----:B------:R0:W4:Y:S01]  /*5d20*/  @!P1 LDG.E.U16 R169, desc[UR14][R132.64] ;  /* 0x0000000e84a99981 */ /* 0x000122000c1e1500 */
[----:B------:R-:W-:Y:S01]  /*5d30*/  IMAD R125, R125, UR5, RZ ;  /* 0x000000057d7d7c24 */ /* 0x000fe2000f8e02ff */
[----:B------:R-:W-:Y:S01]  /*5d40*/  ISETP.GE.AND P1, PT, R101, UR16, PT ;  /* 0x0000001065007c0c */ /* 0x000fe2000bf26270 */
[----:B------:R-:W-:Y:S01]  /*5d50*/  IMAD R111, R111, UR4, RZ ;  /* 0x000000046f6f7c24 */ /* 0x000fe2000f8e02ff */
[C---:B------:R-:W-:Y:S01]  /*5d60*/  LOP3.LUT R101, R0.reuse, 0x24, RZ, 0xfc, !PT ;  /* 0x0000002400657812 */ /* 0x040fe200078efcff */
[----:B------:R-:W-:Y:S01]  /*5d70*/  ULDC UR5, c[0x0][0x238] ;  /* 0x00008e0000057ab9 */ /* 0x000fe20000000800 */
[----:B------:R-:W-:Y:S01]  /*5d80*/  ULDC UR4, c[0x0][0x238] ;  /* 0x00008e0000047ab9 */ /* 0x000fe20000000800 */
[----:B0-----:R-:W-:Y:S01]  /*5d90*/  IMAD.WIDE R132, R125, 0x2, R130 ;  /* 0x000000027d847825 */ /* 0x001fe200078e0282 */
[----:B------:R-:W-:-:S04]  /*5da0*/  LOP3.LUT R125, R0, 0x24, RZ, 0xfc, !PT ;  /* 0x00000024007d7812 */ /* 0x000fc800078efcff */
[----:B------:R0:W4:Y:S01]  /*5db0*/  @!P0 LDG.E.U16 R144, desc[UR14][R132.64] ;  /* 0x0000000e84908981 */ /* 0x000122000c1e1500 */
[----:B------:R-:W-:Y:S02]  /*5dc0*/  ISETP.GE.AND P0, PT, R101, UR16, PT ;  /* 0x0000001065007c0c */ /* 0x000fe4000bf06270 */
[C---:B------:R-:W-:Y:S01]  /*5dd0*/  LOP3.LUT R101, R0.reuse, 0x26, RZ, 0xfc, !PT ;  /* 0x0000002600657812 */ /* 0x040fe200078efcff */
[----:B------:R-:W-:Y:S01]  /*5de0*/  IMAD R125, R125, UR5, RZ ;  /* 0x000000057d7d7c24 */ /* 0x000fe2000f8e02ff */
[----:B------:R-:W-:Y:S01]  /*5df0*/  PRMT R134, RZ, 0x7610, R134 ;  /* 0x00007610ff867816 */ /* 0x000fe20000000086 */
[----:B------:R-:W-:Y:S01]  /*5e00*/  ULDC UR5, c[0x0][0x238] ;  /* 0x00008e0000057ab9 */ /* 0x000fe20000000800 */
[----:B0-----:R-:W-:Y:S01]  /*5e10*/  IMAD.WIDE R132, R111, 0x2, R130 ;  /* 0x000000026f847825 */ /* 0x001fe200078e0282 */
[----:B------:R-:W-:-:S04]  /*5e20*/  LOP3.LUT R111, R0, 0x26, RZ, 0xfc, !PT ;  /* 0x00000026006f7812 */ /* 0x000fc800078efcff */
[----:B------:R0:W4:Y:S01]  /*5e30*/  @!P1 LDG.E.U16 R159, desc[UR14][R132.64] ;  /* 0x0000000e849f9981 */ /* 0x000122000c1e1500 */
[----:B------:R-:W-:Y:S01]  /*5e40*/  ISETP.GE.AND P1, PT, R101, UR16, PT ;  /* 0x0000001065007c0c */ /* 0x000fe2000bf26270 */
        /* <DEDUP_REMOVED lines=8> */
[----:B------:R-:W-:Y:S01]  /*5ed0*/  IMAD R125, R125, UR5, RZ ;  /* 0x000000057d7d7c24 */ /* 0x000fe2000f8e02ff */
[----:B------:R-:W-:Y:S01]  /*5ee0*/  ULDC UR5, c[0x0][0x238] ;  /* 0x00008e0000057ab9 */ /* 0x000fe20000000800 */
[----:B0-----:R-:W-:Y:S01]  /*5ef0*/  IMAD.WIDE R132, R111, 0x2, R130 ;  /* 0x000000026f847825 */ /* 0x001fe200078e0282 */
[----:B------:R-:W-:-:S04]  /*5f00*/  LOP3.LUT R111, R0, 0x32, RZ, 0xfc, !PT ;  /* 0x00000032006f7812 */ /* 0x000fc800078efcff */
[----:B------:R0:W4:Y:S01]  /*5f10*/  @!P1 LDG.E.U16 R134, desc[UR14][R132.64] ;  /* 0x0000000e84869981 */ /* 0x000122000c1e1500 */
[----:B------:R-:W-:Y:S01]  /*5f20*/  ISETP.GE.AND P1, PT, R101, UR16, PT ;  /* 0x0000001065007c0c */ /* 0x000fe2000bf26270 */
[----:B------:R-:W-:Y:S02]  /*5f30*/  IMAD R111, R111, UR4, RZ ;  /* 0x000000046f6f7c24 */ /* 0x000fe4000f8e02ff */
[----:B0-----:R-:W-:Y:S01]  /*5f40*/  IMAD.WIDE R132, R125, 0x2, R130 ;  /* 0x000000027d847825 */ /* 0x001fe200078e0282 */
[----:B------:R-:W-:Y:S01]  /*5f50*/  LOP3.LUT R101, R0, 0x3a, RZ, 0xfc, !PT ;  /* 0x0000003a00657812 */ /* 0x000fe200078efcff */
[----:B------:R-:W-:-:S03]  /*5f60*/  ULDC UR4, c[0x0][0x238] ;  /* 0x00008e0000047ab9 */ /* 0x000fc60000000800 */
[----:B------:R0:W4:Y:S01]  /*5f70*/  @!P0 LDG.E.U16 R161, desc[UR14][R132.64] ;  /* 0x0000000e84a18981 */ /* 0x000122000c1e1500 */
[----:B------:R-:W-:Y:S01]  /*5f80*/  LOP3.LUT R125, R0, 0x3a, RZ, 0xfc, !PT ;  /* 0x0000003a007d7812 */ /* 0x000fe200078efcff */
[----:B0-----:R-:W-:-:S05]  /*5f90*/  IMAD.WIDE R132, R111, 0x2, R130 ;  /* 0x000000026f847825 */ /* 0x001fca00078e0282 */
[----:B------:R0:W4:Y:S01]  /*5fa0*/  @!P1 LDG.E.U16 R163, desc[UR14][R132.64] ;  /* 0x0000000e84a39981 */ /* 0x000122000c1e1500 */
[----:B------:R-:W-:Y:S02]  /*5fb0*/  ISETP.GE.AND P1, PT, R101, UR16, PT ;  /* 0x0000001065007c0c */ /* 0x000fe4000bf26270 */
[C---:B------:R-:W-:Y:S01]  /*5fc0*/  LOP3.LUT R101, R0.reuse, 0x2c, RZ, 0xfc, !PT ;  /* 0x0000002c00657812 */ /* 0x040fe200078efcff */
[----:B------:R-:W-:Y:S01]  /*5fd0*/  IMAD R125, R125, UR5, RZ ;  /* 0x000000057d7d7c24 */ /* 0x000fe2000f8e02ff */
[----:B------:R-:W-:Y:S01]  /*5fe0*/  LOP3.LUT R111, R0, 0x2c, RZ, 0xfc, !PT ;  /* 0x0000002c006f7812 */ /* 0x000fe200078efcff */
[----:B------:R-:W-:Y:S01]  /*5ff0*/  ULDC UR5, c[0x0][0x238] ;  /* 0x00008e0000057ab9 */ /* 0x000fe20000000800 */
[----:B------:R-:W-:Y:S01]  /*6000*/  ISETP.GE.AND P0, PT, R101, UR16, PT ;  /* 0x0000001065007c0c */ /* 0x000fe2000bf06270 */
[----:B0-----:R-:W-:-:S04]  /*6010*/  IMAD.WIDE R132, R125, 0x2, R130 ;  /* 0x000000027d847825 */ /* 0x001fc800078e0282 */
[----:B------:R-:W-:Y:S02]  /*6020*/  IMAD R111, R111, UR4, RZ ;  /* 0x000000046f6f7c24 */ /* 0x000fe4000f8e02ff */
[----:B------:R0:W4:Y:S01]  /*6030*/  @!P1 LDG.E.U16 R165, desc[UR14][R132.64] ;  /* 0x0000000e84a59981 */ /* 0x000122000c1e1500 */
[----:B------:R-:W-:Y:S01]  /*6040*/  LOP3.LUT R101, R0, 0x34, RZ, 0xfc, !PT ;  /* 0x0000003400657812 */ /* 0x000fe200078efcff */
[----:B------:R-:W-:Y:S01]  /*6050*/  ULDC UR4, c[0x0][0x238] ;  /* 0x00008e0000047ab9 */ /* 0x000fe20000000800 */
[----:B0-----:R-:W-:-:S05]  /*6060*/  IMAD.WIDE R132, R111, 0x2, R130 ;  /* 0x000000026f847825 */ /* 0x001fca00078e0282 */
[----:B------:R0:W4:Y:S01]  /*6070*/  @!P0 LDG.E.U16 R151, desc[UR14][R132.64] ;  /* 0x0000000e84978981 */ /* 0x000122000c1e1500 */
[----:B------:R-:W-:Y:S02]  /*6080*/  ISETP.GE.AND P0, PT, R101, UR16, PT ;  /* 0x0000001065007c0c */ /* 0x000fe4000bf06270 */
[C---:B------:R-:W-:Y:S02]  /*6090*/  LOP3.LUT R101, R0.reuse, 0x36, RZ, 0xfc, !PT ;  /* 0x0000003600657812 */ /* 0x040fe400078efcff */
[C---:B------:R-:W-:Y:S02]  /*60a0*/  LOP3.LUT R125, R0.reuse, 0x34, RZ, 0xfc, !PT ;  /* 0x00000034007d7812 */ /* 0x040fe400078efcff */
[----:B------:R-:W-:Y:S02]  /*60b0*/  ISETP.GE.AND P1, PT, R101, UR16, PT ;  /* 0x0000001065007c0c */ /* 0x000fe4000bf26270 */
[C---:B------:R-:W-:Y:S02]  /*60c0*/  LOP3.LUT R111, R0.reuse, 0x36, RZ, 0xfc, !PT ;  /* 0x00000036006f7812 */ /* 0x040fe400078efcff */
[----:B------:R-:W-:-:S02]  /*60d0*/  LOP3.LUT R101, R0, 0x3c, RZ, 0xfc, !PT ;  /* 0x0000003c00657812 */ /* 0x000fc400078efcff */
[----:B------:R-:W4:Y:S01]  /*60e0*/  LDL.LU R0, [R1+0x3c] ;  /* 0x00003c0001007983 */ /* 0x000f220000300800 */
[----:B------:R-:W-:Y:S01]  /*60f0*/  IMAD R125, R125, UR5, RZ ;  /* 0x000000057d7d7c24 */ /* 0x000fe2000f8e02ff */
[----:B------:R-:W-:Y:S01]  /*6100*/  PRMT R149, RZ, 0x7610, R149 ;  /* 0x00007610ff957816 */ /* 0x000fe20000000095 */
[----:B------:R-:W-:Y:S01]  /*6110*/  IMAD R111, R111, UR4, RZ ;  /* 0x000000046f6f7c24 */ /* 0x000fe2000f8e02ff */
[----:B------:R-:W-:Y:S01]  /*6120*/  PRMT R139, RZ, 0x7610, R139 ;  /* 0x00007610ff8b7816 */ /* 0x000fe2000000008b */
[----:B0-----:R-:W-:Y:S01]  /*6130*/  IMAD.WIDE R132, R125, 0x2, R130 ;  /* 0x000000027d847825 */ /* 0x001fe200078e0282 */
[----:B------:R-:W-:-:S04]  /*6140*/  ULDC UR4, c[0x0][0x238] ;  /* 0x00008e0000047ab9 */ /* 0x000fc80000000800 */
[----:B------:R0:W4:Y:S04]  /*6150*/  @!P0 LDG.E.U16 R149, desc[UR14][R132.64] ;  /* 0x0000000e84958981 */ /* 0x000128000c1e1500 */
[----:B------:R1:W4:Y:S01]  /*6160*/  @!P4 LDG.E.U16 R139, desc[UR14][R142.64] ;  /* 0x0000000e8e8bc981 */ /* 0x000322000c1e1500 */
[----:B0-----:R-:W-:Y:S02]  /*6170*/  IMAD.WIDE R132, R111, 0x2, R130 ;  /* 0x000000026f847825 */ /* 0x001fe400078e0282 */
[----:B------:R-:W0:Y:S01]  /*6180*/  S2R R111, SR_TID.X ;  /* 0x00000000006f7919 */ /* 0x000e220000002100 */
[----:B-1----:R-:W-:-:S06]  /*6190*/  PRMT R142, RZ, 0x7610, R142 ;  /* 0x00007610ff8e7816 */ /* 0x002fcc000000008e */
[----:B------:R1:W4:Y:S01]  /*61a0*/  @!P1 LDG.E.U16 R142, desc[UR14][R132.64] ;  /* 0x0000000e848e9981 */ /* 0x000322000c1e1500 */
[----:B------:R-:W-:Y:S02]  /*61b0*/  ISETP.GE.AND P1, PT, R101, UR16, PT ;  /* 0x0000001065007c0c */ /* 0x000fe4000bf26270 */
[----:B------:R-:W-:Y:S02]  /*61c0*/  PRMT R155, RZ, 0x7610, R155 ;  /* 0x00007610ff9b7816 */ /* 0x000fe4000000009b */
[----:B0-----:R-:W-:-:S04]  /*61d0*/  SHF.R.U32.HI R111, RZ, 0x6, R111 ;  /* 0x00000006ff6f7819 */ /* 0x001fc8000001166f */
[----:B------:R-:W-:-:S04]  /*61e0*/  SGXT.U32 R111, R111, 0x1 ;  /* 0x000000016f6f781a */ /* 0x000fc80000000000 */
[----:B------:R-:W-:-:S05]  /*61f0*/  LOP3.LUT R111, R111, 0x3c, RZ, 0xfc, !PT ;  /* 0x0000003c6f6f7812 */ /* 0x000fca00078efcff */
[----:B------:R-:W-:-:S04]  /*6200*/  IMAD R111, R111, UR4, RZ ;  /* 0x000000046f6f7c24 */ /* 0x000fc8000f8e02ff */
[----:B-1----:R-:W-:-:S05]  /*6210*/  IMAD.WIDE R132, R111, 0x2, R130 ;  /* 0x000000026f847825 */ /* 0x002fca00078e0282 */
[----:B------:R0:W4:Y:S01]  /*6220*/  @!P1 LDG.E.U16 R155, desc[UR14][R132.64] ;  /* 0x0000000e849b9981 */ /* 0x000122000c1e1500 */
[----:B------:R-:W-:-:S04]  /*6230*/  LOP3.LUT R101, R175, 0x3f, RZ, 0xc0, !PT ;  /* 0x0000003faf657812 */ /* 0x000fc800078ec0ff */
[----:B------:R-:W-:Y:S02]  /*6240*/  ISETP.GE.AND P0, PT, R101, UR16, PT ;  /* 0x0000001065007c0c */ /* 0x000fe4000bf06270 */
[CC--:B------:R-:W-:Y:S02]  /*6250*/  IADD3 RZ, P1, R20.reuse, R3.reuse, RZ ;  /* 0x0000000314ff7210 */ /* 0x0c0fe40007f3e0ff */
[----:B------:R-:W-:Y:S01]  /*6260*/  PRMT R103, RZ, 0x7610, R103 ;  /* 0x00007610ff677816 */ /* 0x000fe20000000067 */
[----:B0-----:R-:W-:Y:S02]  /*6270*/  IMAD.IADD R132, R20, 0x1, R3 ;  /* 0x0000000114847824 */ /* 0x001fe400078e0203 */
[----:B------:R-:W-:Y:S01]  /*6280*/  IMAD.X R133, R218, 0x1, R2, P1 ;  /* 0x00000001da857824 */ /* 0x000fe200008e0602 */
[----:B------:R-:W-:Y:S01]  /*6290*/  BAR.SYNC.DEFER_BLOCKING 0x0 ;  /* 0x0000000000007b1d */ /* 0x000fe20000010000 */
[----:B------:R-:W-:Y:S02]  /*62a0*/  IADD3 RZ, P1, R19, R3, RZ ;  /* 0x0000000313ff7210 */ /* 0x000fe40007f3e0ff */
[----:B------:R-:W-:-:S02]  /*62b0*/  PRMT R143, RZ, 0x7610, R143 ;  /* 0x00007610ff8f7816 */ /* 0x000fc4000000008f */
[----:B------:R-:W-:Y:S02]  /*62c0*/  PRMT R121, RZ, 0x7610, R121 ;  /* 0x00007610ff797816 */ /* 0x000fe40000000079 */
[----:B------:R-:W-:Y:S01]  /*62d0*/  PRMT R105, RZ, 0x7610, R105 ;  /* 0x00007610ff697816 */ /* 0x000fe20000000069 */
[----:B------:R0:W4:Y:S02]  /*62e0*/  @!P0 LDG.E.U16 R103, desc[UR14][R132.64] ;  /* 0x0000000e84678981 */ /* 0x000124000c1e1500 */
[----:B0-----:R-:W-:Y:S02]  /*62f0*/  IMAD.IADD R132, R19, 0x1, R3 ;  /* 0x0000000113847824 */ /* 0x001fe400078e0203 */
[----:B------:R-:W-:Y:S01]  /*6300*/  IMAD.X R133, R216, 0x1, R2, P1 ;  /* 0x00000001d8857824 */ /* 0x000fe200008e0602 */
[----:B------:R-:W-:-:S04]  /*6310*/  IADD3 RZ, P1, R18, R3, RZ ;  /* 0x0000000312ff7210 */ /* 0x000fc80007f3e0ff */
[----:B------:R0:W4:Y:S02]  /*6320*/  @!P0 LDG.E.U16 R143, desc[UR14][R132.64] ;  /* 0x0000000e848f8981 */ /* 0x000124000c1e1500 */
[----:B0-----:R-:W-:Y:S02]  /*6330*/  IMAD.IADD R132, R18, 0x1, R3 ;  /* 0x0000000112847824 */ /* 0x001fe400078e0203 */
[----:B------:R-:W-:Y:S01]  /*6340*/  IMAD.X R133, R214, 0x1, R2, P1 ;  /* 0x00000001d6857824 */ /* 0x000fe200008e0602 */
[----:B------:R-:W-:-:S04]  /*6350*/  IADD3 RZ, P1, R17, R3, RZ ;  /* 0x0000000311ff7210 */ /* 0x000fc80007f3e0ff */
[----:B------:R0:W4:Y:S01]  /*6360*/  @!P0 LDG.E.U16 R121, desc[UR14][R132.64] ;  /* 0x0000000e84798981 */ /* 0x000122000c1e1500 */
[----:B------:R-:W-:Y:S01]  /*6370*/  PRMT R101, RZ, 0x7610, R101 ;  /* 0x00007610ff657816 */ /* 0x000fe20000000065 */
[----:B0-----:R-:W-:Y:S02]  /*6380*/  IMAD.IADD R132, R17, 0x1, R3 ;  /* 0x0000000111847824 */ /* 0x001fe400078e0203 */
[----:B------:R-:W-:Y:S01]  /*6390*/  IMAD.X R133, R212, 0x1, R2, P1 ;  /* 0x00000001d4857824 */ /* 0x000fe200008e0602 */
[----:B------:R-:W-:-:S04]  /*63a0*/  IADD3 RZ, P1, R16, R3, RZ ;  /* 0x0000000310ff7210 */ /* 0x000fc80007f3e0ff */
[----:B------:R0:W4:Y:S01]  /*63b0*/  @!P0 LDG.E.U16 R105, desc[UR14][R132.64] ;  /* 0x0000000e84698981 */ /* 0x000122000c1e1500 */
[----:B------:R-:W-:Y:S02]  /*63c0*/  SHF.R.S32.HI R125, RZ, 0x6, R175 ;  /* 0x00000006ff7d7819 */ /* 0x000fe400000114af */
[----:B------:R-:W-:Y:S01]  /*63d0*/  PRMT R147, RZ, 0x7610, R147 ;  /* 0x00007610ff937816 */ /* 0x000fe20000000093 */
[----:B0-----:R-:W-:Y:S02]  /*63e0*/  IMAD.IADD R132, R16, 0x1, R3 ;  /* 0x0000000110847824 */ /* 0x001fe400078e0203 */
[----:B------:R-:W-:Y:S01]  /*63f0*/  IMAD.X R133, R210, 0x1, R2, P1 ;  /* 0x00000001d2857824 */ /* 0x000fe200008e0602 */
[----:B------:R-:W-:-:S04]  /*6400*/  IADD3 RZ, P1, R15, R3, RZ ;  /* 0x000000030fff7210 */ /* 0x000fc80007f3e0ff */
[----:B------:R0:W4:Y:S01]  /*6410*/  @!P0 LDG.E.U16 R101, desc[UR14][R132.64] ;  /* 0x0000000e84658981 */ /* 0x000122000c1e1500 */
[----:B------:R-:W-:Y:S01]  /*6420*/  SGXT R125, R125, 0x1 ;  /* 0x000000017d7d781a */ /* 0x000fe20000000200 */
[----:B------:R-:W-:Y:S01]  /*6430*/  IMAD.SHL.U32 R111, R175, 0x2, RZ ;  /* 0x00000002af6f7824 */ /* 0x000fe200078e00ff */
[----:B------:R-:W-:Y:S01]  /*6440*/  PRMT R119, RZ, 0x7610, R119 ;  /* 0x00007610ff777816 */ /* 0x000fe20000000077 */
[----:B0-----:R-:W-:Y:S02]  /*6450*/  IMAD.IADD R132, R15, 0x1, R3 ;  /* 0x000000010f847824 */ /* 0x001fe400078e0203 */
[----:B------:R-:W-:Y:S01]  /*6460*/  IMAD.X R133, R208, 0x1, R2, P1 ;  /* 0x00000001d0857824 */ /* 0x000fe200008e0602 */
[----:B------:R-:W-:Y:S02]  /*6470*/  IADD3 RZ, P1, R14, R3, RZ ;  /* 0x000000030eff7210 */ /* 0x000fe40007f3e0ff */
[----:B------:R-:W-:Y:S02]  /*6480*/  LOP3.LUT R125, R125, 0x90, RZ, 0xc0, !PT ;  /* 0x000000907d7d7812 */ /* 0x000fe400078ec0ff */
[----:B------:R0:W4:Y:S02]  /*6490*/  @!P0 LDG.E.U16 R147, desc[UR14][R132.64] ;  /* 0x0000000e84938981 */ /* 0x000124000c1e1500 */
[----:B------:R-:W-:-:S02]  /*64a0*/  LOP3.LUT R125, R125, 0x7e, R111, 0x78, !PT ;  /* 0x0000007e7d7d7812 */ /* 0x000fc400078e786f */
[----:B------:R-:W-:Y:S01]  /*64b0*/  PRMT R111, RZ, 0x7610, R111 ;  /* 0x00007610ff6f7816 */ /* 0x000fe2000000006f */
[----:B0-----:R-:W-:Y:S02]  /*64c0*/  IMAD.IADD R132, R14, 0x1, R3 ;  /* 0x000000010e847824 */ /* 0x001fe400078e0203 */
[----:B------:R-:W-:Y:S01]  /*64d0*/  IMAD.X R133, R206, 0x1, R2, P1 ;  /* 0x00000001ce857824 */ /* 0x000fe200008e0602 */
[----:B------:R-:W-:-:S04]  /*64e0*/  IADD3 RZ, P1, R13, R3, RZ ;  /* 0x000000030dff7210 */ /* 0x000fc80007f3e0ff */
[----:B------:R0:W4:Y:S04]  /*64f0*/  @!P0 LDG.E.U16 R119, desc[UR14][R132.64] ;  /* 0x0000000e84778981 */ /* 0x000128000c1e1500 */
[----:B--2---:R1:W-:Y:S01]  /*6500*/  STS.U16 [R125+UR12+0x4000], R99 ;  /* 0x004000637d007988 */ /* 0x0043e2000800040c */
[----:B0-----:R-:W-:Y:S02]  /*6510*/  IMAD.IADD R132, R13, 0x1, R3 ;  /* 0x000000010d847824 */ /* 0x001fe400078e0203 */
[----:B------:R-:W-:Y:S01]  /*6520*/  IMAD.X R133, R184, 0x1, R2, P1 ;  /* 0x00000001b8857824 */ /* 0x000fe200008e0602 */
[----:B------:R-:W-:Y:S02]  /*6530*/  IADD3 RZ, P1, R12, R3, RZ ;  /* 0x000000030cff7210 */ /* 0x000fe40007f3e0ff */
[----:B-1----:R-:W-:-:S02]  /*6540*/  PRMT R99, RZ, 0x7610, R99 ;  /* 0x00007610ff637816 */ /* 0x002fc40000000063 */
[----:B------:R0:W2:Y:S01]  /*6550*/  @!P0 LDG.E.U16 R111, desc[UR14][R132.64] ;  /* 0x0000000e846f8981 */ /* 0x0000a2000c1e1500 */
[----:B------:R-:W-:Y:S01]  /*6560*/  PRMT R157, RZ, 0x7610, R157 ;  /* 0x00007610ff9d7816 */ /* 0x000fe2000000009d */
[----:B0-----:R-:W-:Y:S02]  /*6570*/  IMAD.IADD R132, R12, 0x1, R3 ;  /* 0x000000010c847824 */ /* 0x001fe400078e0203 */
[----:B------:R-:W-:Y:S01]  /*6580*/  IMAD.X R133, R200, 0x1, R2, P1 ;  /* 0x00000001c8857824 */ /* 0x000fe200008e0602 */
[----:B------:R-:W-:-:S04]  /*6590*/  IADD3 RZ, P1, R4, R3, RZ ;  /* 0x0000000304ff7210 */ /* 0x000fc80007f3e0ff */
[----:B------:R0:W2:Y:S04]  /*65a0*/  @!P0 LDG.E.U16 R99, desc[UR14][R132.64] ;  /* 0x0000000e84638981 */ /* 0x0000a8000c1e1500 */
[----:B---3--:R1:W-:Y:S01]  /*65b0*/  STS.U16 [R125+UR12+0x5000], R117 ;  /* 0x005000757d007988 */ /* 0x0083e2000800040c */
[----:B0-----:R-:W-:Y:S02]  /*65c0*/  IMAD.IADD R132, R4, 0x1, R3 ;  /* 0x0000000104847824 */ /* 0x001fe400078e0203 */
[----:B------:R-:W-:Y:S01]  /*65d0*/  IMAD.X R133, R186, 0x1, R2, P1 ;  /* 0x00000001ba857824 */ /* 0x000fe200008e0602 */
[----:B------:R-:W-:Y:S02]  /*65e0*/  IADD3 RZ, P1, R5, R3, RZ ;  /* 0x0000000305ff7210 */ /* 0x000fe40007f3e0ff */
[----:B-1----:R-:W-:-:S02]  /*65f0*/  PRMT R117, RZ, 0x7610, R117 ;  /* 0x00007610ff757816 */ /* 0x002fc40000000075 */
[----:B------:R0:W3:Y:S04]  /*6600*/  @!P0 LDG.E.U16 R157, desc[UR14][R132.64] ;  /* 0x0000000e849d8981 */ /* 0x0000e8000c1e1500 */
[----:B------:R1:W-:Y:S01]  /*6610*/  STS.U16 [R125+UR12+0x4800], R109 ;  /* 0x0048006d7d007988 */ /* 0x0003e2000800040c */
[----:B0-----:R-:W-:Y:S02]  /*6620*/  IMAD.IADD R132, R5, 0x1, R3 ;  /* 0x0000000105847824 */ /* 0x001fe400078e0203 */
[----:B------:R-:W-:Y:S01]  /*6630*/  IMAD.X R133, R188, 0x1, R2, P1 ;  /* 0x00000001bc857824 */ /* 0x000fe200008e0602 */
[----:B------:R-:W-:Y:S02]  /*6640*/  IADD3 RZ, P1, R6, R3, RZ ;  /* 0x0000000306ff7210 */ /* 0x000fe40007f3e0ff */
[----:B-1----:R-:W-:-:S02]  /*6650*/  PRMT R109, RZ, 0x7610, R109 ;  /* 0x00007610ff6d7816 */ /* 0x002fc4000000006d */
[----:B------:R0:W2:Y:S04]  /*6660*/  @!P0 LDG.E.U16 R117, desc[UR14][R132.64] ;  /* 0x0000000e84758981 */ /* 0x0000a8000c1e1500 */
[----:B------:R1:W-:Y:S01]  /*6670*/  STS.U16 [R125+UR12+0x4400], R97 ;  /* 0x004400617d007988 */ /* 0x0003e2000800040c */
[----:B0-----:R-:W-:Y:S02]  /*6680*/  IMAD.IADD R132, R6, 0x1, R3 ;  /* 0x0000000106847824 */ /* 0x001fe400078e0203 */
[----:B------:R-:W-:Y:S01]  /*6690*/  IMAD.X R133, R190, 0x1, R2, P1 ;  /* 0x00000001be857824 */ /* 0x000fe200008e0602 */
[----:B------:R-:W-:Y:S02]  /*66a0*/  IADD3 RZ, P1, R7, R3, RZ ;  /* 0x0000000307ff7210 */ /* 0x000fe40007f3e0ff */
[----:B-1----:R-:W-:-:S02]  /*66b0*/  PRMT R97, RZ, 0x7610, R97 ;  /* 0x00007610ff617816 */ /* 0x002fc40000000061 */
[----:B------:R0:W2:Y:S04]  /*66c0*/  @!P0 LDG.E.U16 R109, desc[UR14][R132.64] ;  /* 0x0000000e846d8981 */ /* 0x0000a8000c1e1500 */
[----:B----4-:R1:W-:Y:S01]  /*66d0*/  STS.U16 [R125+UR12+0x5400], R167 ;  /* 0x005400a77d007988 */ /* 0x0103e2000800040c */
[----:B0-----:R-:W-:Y:S02]  /*66e0*/  IMAD.IADD R132, R7, 0x1, R3 ;  /* 0x0000000107847824 */ /* 0x001fe400078e0203 */
[----:B------:R-:W-:Y:S01]  /*66f0*/  IMAD.X R133, R192, 0x1, R2, P1 ;  /* 0x00000001c0857824 */ /* 0x000fe200008e0602 */
[----:B------:R-:W-:Y:S02]  /*6700*/  IADD3 RZ, P1, R8, R3, RZ ;  /* 0x0000000308ff7210 */ /* 0x000fe40007f3e0ff */
[----:B-1----:R-:W-:-:S02]  /*6710*/  PRMT R167, RZ, 0x7610, R167 ;  /* 0x00007610ffa77816 */ /* 0x002fc400000000a7 */
[----:B------:R0:W4:Y:S04]  /*6720*/  @!P0 LDG.E.U16 R97, desc[UR14][R132.64] ;  /* 0x0000000e84618981 */ /* 0x000128000c1e1500 */
[----:B------:R1:W-:Y:S01]  /*6730*/  STS.U16 [R125+UR12+0x4c00], R113 ;  /* 0x004c00717d007988 */ /* 0x0003e2000800040c */
[----:B0-----:R-:W-:Y:S02]  /*6740*/  IMAD.IADD R132, R8, 0x1, R3 ;  /* 0x0000000108847824 */ /* 0x001fe400078e0203 */
[----:B------:R-:W-:Y:S01]  /*6750*/  IMAD.X R133, R201, 0x1, R2, P1 ;  /* 0x00000001c9857824 */ /* 0x000fe200008e0602 */
[----:B------:R-:W-:Y:S01]  /*6760*/  IADD3 RZ, P1, R9, R3, RZ ;  /* 0x0000000309ff7210 */ /* 0x000fe20007f3e0ff */
[----:B------:R0:W-:Y:S01]  /*6770*/  STS.U16 [R125+UR12+0x5800], R123 ;  /* 0x0058007b7d007988 */ /* 0x0001e2000800040c */
[----:B-1----:R-:W-:-:S03]  /*6780*/  LOP3.LUT R113, R125, 0x20, RZ, 0x3c, !PT ;  /* 0x000000207d717812 */ /* 0x002fc600078e3cff */
[----:B------:R1:W2:Y:S01]  /*6790*/  @!P0 LDG.E.U16 R167, desc[UR14][R132.64] ;  /* 0x0000000e84a78981 */ /* 0x0002a2000c1e1500 */
[----:B0-----:R-:W-:-:S03]  /*67a0*/  PRMT R123, RZ, 0x7610, R123 ;  /* 0x00007610ff7b7816 */ /* 0x001fc6000000007b */
[----:B------:R-:W-:Y:S01]  /*67b0*/  STS.U16 [R125+UR12+0x5c00], R169 ;  /* 0x005c00a97d007988 */ /* 0x000fe2000800040c */
[----:B-1----:R-:W-:Y:S02]  /*67c0*/  IMAD.IADD R132, R9, 0x1, R3 ;  /* 0x0000000109847824 */ /* 0x002fe400078e0203 */
[----:B------:R-:W-:Y:S01]  /*67d0*/  IMAD.X R133, R194, 0x1, R2, P1 ;  /* 0x00000001c2857824 */ /* 0x000fe200008e0602 */
[C---:B------:R-:W-:Y:S01]  /*67e0*/  IADD3 RZ, P1, R10.reuse, R3, RZ ;  /* 0x000000030aff7210 */ /* 0x040fe20007f3e0ff */
[----:B------:R0:W-:Y:S04]  /*67f0*/  STS.U16 [R113+UR12+0x4500], R107 ;  /* 0x0045006b71007988 */ /* 0x0001e8000800040c */
[----:B------:R1:W4:Y:S01]  /*6800*/  @!P0 LDG.E.U16 R123, desc[UR14][R132.64] ;  /* 0x0000000e847b8981 */ /* 0x000322000c1e1500 */
[----:B0-----:R-:W-:Y:S01]  /*6810*/  PRMT R107, RZ, 0x7610, R107 ;  /* 0x00007610ff6b7816 */ /* 0x001fe2000000006b */
[----:B-1----:R-:W-:-:S02]  /*6820*/  IMAD.IADD R132, R10, 0x1, R3 ;  /* 0x000000010a847824 */ /* 0x002fc400078e0203 */
[--C-:B------:R-:W-:Y:S01]  /*6830*/  IMAD.X R133, R202, 0x1, R2.reuse, P1 ;  /* 0x00000001ca857824 */ /* 0x100fe200008e0602 */
[CC--:B------:R-:W-:Y:S01]  /*6840*/  IADD3 RZ, P1, R11.reuse, R3.reuse, RZ ;  /* 0x000000030bff7210 */ /* 0x0c0fe20007f3e0ff */
[----:B------:R0:W-:Y:S04]  /*6850*/  STS.U16 [R113+UR12+0x4900], R95 ;  /* 0x0049005f71007988 */ /* 0x0001e8000800040c */
[----:B------:R1:W4:Y:S01]  /*6860*/  @!P0 LDG.E.U16 R107, desc[UR14][R132.64] ;  /* 0x0000000e846b8981 */ /* 0x000322000c1e1500 */
[----:B0-----:R-:W-:Y:S01]  /*6870*/  PRMT R95, RZ, 0x7610, R95 ;  /* 0x00007610ff5f7816 */ /* 0x001fe2000000005f */
[----:B-1----:R-:W-:Y:S02]  /*6880*/  IMAD.IADD R132, R11, 0x1, R3 ;  /* 0x000000010b847824 */ /* 0x002fe400078e0203 */
[----:B------:R-:W-:Y:S01]  /*6890*/  IMAD.X R133, R196, 0x1, R2, P1 ;  /* 0x00000001c4857824 */ /* 0x000fe200008e0602 */
[----:B------:R0:W-:Y:S04]  /*68a0*/  STL [R1+0x150], R0 ;  /* 0x0001500001007387 */ /* 0x0001e80000100800 */
[----:B------:R1:W4:Y:S04]  /*68b0*/  @!P0 LDG.E.U16 R95, desc[UR14][R132.64] ;  /* 0x0000000e845f8981 */ /* 0x000328000c1e1500 */
[----:B------:R-:W-:Y:S04]  /*68c0*/  STL [R1+0x154], R224 ;  /* 0x000154e001007387 */ /* 0x000fe80000100800 */
[----:B------:R-:W-:Y:S01]  /*68d0*/  STL [R1+0x158], R128 ;  /* 0x0001588001007387 */ /* 0x000fe20000100800 */
[----:B-1----:R-:W-:-:S03]  /*68e0*/  IADD3 R132, P1, R0, R3, RZ ;  /* 0x0000000300847210 */ /* 0x002fc60007f3e0ff */
[----:B0-----:R-:W3:Y:S04]  /*68f0*/  LDL.LU R0, [R1+0x18] ;  /* 0x0000180001007983 */ /* 0x001ee80000300800 */
[----:B------:R-:W2:Y:S01]  /*6900*/  LDL R169, [R1+0x28] ;  /* 0x0000280001a97983 */ /* 0x000ea20000100800 */
[----:B------:R-:W-:-:S03]  /*6910*/  IMAD.X R133, R224, 0x1, R2, P1 ;  /* 0x00000001e0857824 */ /* 0x000fc600008e0602 */
[----:B------:R0:W-:Y:S02]  /*6920*/  STS.U16 [R113+UR12+0x4d00], R153 ;  /* 0x004d009971007988 */ /* 0x0001e4000800040c */
[----:B0-----:R-:W-:Y:S02]  /*6930*/  PRMT R153, RZ, 0x7610, R153 ;  /* 0x00007610ff997816 */ /* 0x001fe40000000099 */
[----:B------:R0:W-:Y:S04]  /*6940*/  STS.U16 [R113+UR12+0x5100], R159 ;  /* 0x0051009f71007988 */ /* 0x0001e8000800040c */
[----:B------:R1:W4:Y:S01]  /*6950*/  @!P0 LDG.E.U16 R153, desc[UR14][R132.64] ;  /* 0x0000000e84998981 */ /* 0x000322000c1e1500 */
[----:B0-----:R-:W-:Y:S02]  /*6960*/  PRMT R159, RZ, 0x7610, R159 ;  /* 0x00007610ff9f7816 */ /* 0x001fe4000000009f */
[----:B-1----:R-:W-:-:S05]  /*6970*/  IADD3 R132, P1, R177, R3, RZ ;  /* 0x00000003b1847210 */ /* 0x002fca0007f3e0ff */
[----:B------:R-:W-:Y:S01]  /*6980*/  IMAD.X R133, R128, 0x1, R2, P1 ;  /* 0x0000000180857824 */ /* 0x000fe200008e0602 */
[----:B------:R0:W-:Y:S04]  /*6990*/  STS.U16 [R113+UR12+0x5500], R161 ;  /* 0x005500a171007988 */ /* 0x0001e8000800040c */
[----:B------:R1:W4:Y:S04]  /*69a0*/  @!P0 LDG.E.U16 R159, desc[UR14][R132.64] ;  /* 0x0000000e849f8981 */ /* 0x000328000c1e1500 */
[----:B------:R1:W-:Y:S01]  /*69b0*/  STS.U16 [R113+UR12+0x4100], R115 ;  /* 0x0041007371007988 */ /* 0x0003e2000800040c */
[----:B0-----:R-:W-:-:S03]  /*69c0*/  PRMT R161, RZ, 0x7610, R161 ;  /* 0x00007610ffa17816 */ /* 0x001fc600000000a1 */
[----:B------:R-:W-:Y:S01]  /*69d0*/  STS.U16 [R113+UR12+0x5900], R163 ;  /* 0x005900a371007988 */ /* 0x000fe2000800040c */
[----:B-1----:R-:W-:-:S03]  /*69e0*/  IADD3 R132, P1, R173, R3, RZ ;  /* 0x00000003ad847210 */ /* 0x002fc60007f3e0ff */
[----:B------:R-:W-:Y:S02]  /*69f0*/  STS.U16 [R113+UR12+0x5d00], R165 ;  /* 0x005d00a571007988 */ /* 0x000fe4000800040c */
[----:B------:R-:W-:Y:S01]  /*6a00*/  IMAD.X R133, R120, 0x1, R2, P1 ;  /* 0x0000000178857824 */ /* 0x000fe200008e0602 */
[----:B------:R-:W-:Y:S01]  /*6a10*/  LOP3.LUT R115, R125, 0x40, RZ, 0x3c, !PT ;  /* 0x000000407d737812 */ /* 0x000fe200078e3cff */
[----:B------:R-:W4:Y:S04]  /*6a20*/  LDL.LU R128, [R1+0x8] ;  /* 0x0000080001807983 */ /* 0x000f280000300800 */
[----:B------:R0:W4:Y:S04]  /*6a30*/  @!P0 LDG.E.U16 R161, desc[UR14][R132.64] ;  /* 0x0000000e84a18981 */ /* 0x000128000c1e1500 */
[----:B------:R1:W-:Y:S04]  /*6a40*/  STS.U16 [R115+UR12+0x4200], R141 ;  /* 0x0042008d73007988 */ /* 0x0003e8000800040c */
[----:B------:R1:W-:Y:S01]  /*6a50*/  STS.U16 [R115+UR12+0x4600], R140 ;  /* 0x0046008c73007988 */ /* 0x0003e2000800040c */
[----:B0-----:R-:W-:-:S03]  /*6a60*/  IADD3 R132, P1, R171, R3, RZ ;  /* 0x00000003ab847210 */ /* 0x001fc60007f3e0ff */
[----:B------:R0:W-:Y:S01]  /*6a70*/  STS.U16 [R115+UR12+0x4a00], R139 ;  /* 0x004a008b73007988 */ /* 0x0001e2000800040c */
[----:B-1----:R-:W-:Y:S01]  /*6a80*/  PRMT R141, RZ, 0x7610, R141 ;  /* 0x00007610ff8d7816 */ /* 0x002fe2000000008d */
[----:B------:R-:W-:Y:S02]  /*6a90*/  IMAD.X R133, R112, 0x1, R2, P1 ;  /* 0x0000000170857824 */ /* 0x000fe400008e0602 */
[----:B------:R1:W-:Y:S04]  /*6aa0*/  STS.U16 [R115+UR12+0x4e00], R144 ;  /* 0x004e009073007988 */ /* 0x0003e8000800040c */
[----:B------:R0:W4:Y:S01]  /*6ab0*/  @!P0 LDG.E.U16 R141, desc[UR14][R132.64] ;  /* 0x0000000e848d8981 */ /* 0x000122000c1e1500 */
[----:B------:R-:W-:-:S03]  /*6ac0*/  PRMT R140, RZ, 0x7610, R140 ;  /* 0x00007610ff8c7816 */ /* 0x000fc6000000008c */
[----:B------:R1:W-:Y:S04]  /*6ad0*/  STS.U16 [R115+UR12+0x5200], R145 ;  /* 0x0052009173007988 */ /* 0x0003e8000800040c */
[----:B------:R1:W-:Y:S01]  /*6ae0*/  STS.U16 [R115+UR12+0x5600], R151 ;  /* 0x0056009773007988 */ /* 0x0003e2000800040c */
[----:B0-----:R-:W-:-:S03]  /*6af0*/  IADD3 R132, P1, R252, R3, RZ ;  /* 0x00000003fc847210 */ /* 0x001fc60007f3e0ff */
[----:B------:R0:W-:Y:S02]  /*6b00*/  STS.U16 [R115+UR12+0x5a00], R149 ;  /* 0x005a009573007988 */ /* 0x0001e4000800040c */
[----:B------:R-:W-:Y:S02]  /*6b10*/  IMAD.X R133, R104, 0x1, R2, P1 ;  /* 0x0000000168857824 */ /* 0x000fe400008e0602 */
[----:B------:R0:W-:Y:S04]  /*6b20*/  STS.U16 [R115+UR12+0x5e00], R155 ;  /* 0x005e009b73007988 */ /* 0x0001e8000800040c */
[----:B------:R1:W4:Y:S01]  /*6b30*/  @!P0 LDG.E.U16 R140, desc[UR14][R132.64] ;  /* 0x0000000e848c8981 */ /* 0x000322000c1e1500 */
[----:B------:R-:W-:Y:S02]  /*6b40*/  PRMT R139, RZ, 0x7610, R139 ;  /* 0x00007610ff8b7816 */ /* 0x000fe4000000008b */
[----:B------:R-:W-:Y:S01]  /*6b50*/  PRMT R163, RZ, 0x7610, R163 ;  /* 0x00007610ffa37816 */ /* 0x000fe200000000a3 */
[----:B------:R-:W4:Y:S01]  /*6b60*/  LDL R173, [R1+0x34] ;  /* 0x0000340001ad7983 */ /* 0x000f220000100800 */
[----:B------:R-:W-:-:S03]  /*6b70*/  LOP3.LUT R165, R125, 0x60, RZ, 0x3c, !PT ;  /* 0x000000607da57812 */ /* 0x000fc600078e3cff */
[----:B------:R-:W4:Y:S01]  /*6b80*/  LDL R171, [R1+0x24] ;  /* 0x0000240001ab7983 */ /* 0x000f220000100800 */
[----:B-1----:R-:W-:-:S05]  /*6b90*/  IADD3 R132, P1, R248, R3, RZ ;  /* 0x00000003f8847210 */ /* 0x002fca0007f3e0ff */
[----:B------:R-:W-:-:S05]  /*6ba0*/  IMAD.X R133, R96, 0x1, R2, P1 ;  /* 0x0000000160857824 */ /* 0x000fca00008e0602 */
[----:B------:R1:W4:Y:S01]  /*6bb0*/  @!P0 LDG.E.U16 R139, desc[UR14][R132.64] ;  /* 0x0000000e848b8981 */ /* 0x000322000c1e1500 */
[----:B------:R-:W-:Y:S02]  /*6bc0*/  PRMT R144, RZ, 0x7610, R144 ;  /* 0x00007610ff907816 */ /* 0x000fe40000000090 */
        /* <DEDUP_REMOVED lines=11> */
[----:B0-----:R-:W-:Y:S02]  /*6c80*/  PRMT R149, RZ, 0x7610, R149 ;  /* 0x00007610ff957816 */ /* 0x001fe40000000095 */
[----:B-1----:R-:W-:-:S05]  /*6c90*/  IADD3 R132, P1, R233, R3, RZ ;  /* 0x00000003e9847210 */ /* 0x002fca0007f3e0ff */
[----:B------:R-:W-:-:S05]  /*6ca0*/  IMAD.X R133, R164, 0x1, R2, P1 ;  /* 0x00000001a4857824 */ /* 0x000fca00008e0602 */
[----:B------:R0:W4:Y:S01]  /*6cb0*/  @!P0 LDG.E.U16 R149, desc[UR14][R132.64] ;  /* 0x0000000e84958981 */ /* 0x000122000c1e1500 */
[----:B------:R-:W-:Y:S02]  /*6cc0*/  PRMT R155, RZ, 0x7610, R155 ;  /* 0x00007610ff9b7816 */ /* 0x000fe4000000009b */
[----:B0-----:R-:W-:-:S05]  /*6cd0*/  IADD3 R132, P1, R229, R3, RZ ;  /* 0x00000003e5847210 */ /* 0x001fca0007f3e0ff */
[----:B------:R-:W-:-:S05]  /*6ce0*/  IMAD.X R133, R156, 0x1, R2, P1 ;  /* 0x000000019c857824 */ /* 0x000fca00008e0602 */
[----:B------:R0:W4:Y:S02]  /*6cf0*/  @!P0 LDG.E.U16 R155, desc[UR14][R132.64] ;  /* 0x0000000e849b8981 */ /* 0x000124000c1e1500 */
[----:B0-----:R-:W-:-:S05]  /*6d00*/  IADD3 R132, P1, R225, R3, RZ ;  /* 0x00000003e1847210 */ /* 0x001fca0007f3e0ff */
[----:B------:R-:W-:Y:S01]  /*6d10*/  IMAD.X R133, R148, 0x1, R2, P1 ;  /* 0x0000000194857824 */ /* 0x000fe200008e0602 */
[----:B------:R0:W-:Y:S04]  /*6d20*/  STS.U16 [R165+UR12+0x4b00], R136 ;  /* 0x004b0088a5007988 */ /* 0x0001e8000800040c */
[----:B------:R1:W4:Y:S01]  /*6d30*/  @!P0 LDG.E.U16 R163, desc[UR14][R132.64] ;  /* 0x0000000e84a38981 */ /* 0x000322000c1e1500 */
[----:B0-----:R-:W-:Y:S02]  /*6d40*/  PRMT R136, RZ, 0x7610, R136 ;  /* 0x00007610ff887816 */ /* 0x001fe40000000088 */
[----:B-1----:R-:W-:-:S05]  /*6d50*/  IADD3 R132, P1, R220, R3, RZ ;  /* 0x00000003dc847210 */ /* 0x002fca0007f3e0ff */
[----:B------:R-:W-:-:S05]  /*6d60*/  IMAD.X R133, R223, 0x1, R2, P1 ;  /* 0x00000001df857824 */ /* 0x000fca00008e0602 */
[----:B------:R2:W4:Y:S02]  /*6d70*/  @!P0 LDG.E.U16 R136, desc[UR14][R132.64] ;  /* 0x0000000e84888981 */ /* 0x000524000c1e1500 */
[----:B--2---:R-:W-:Y:S02]  /*6d80*/  IADD3 R132, P1, R169, R3, RZ ;  /* 0x00000003a9847210 */ /* 0x004fe40007f3e0ff */
[----:B------:R-:W2:Y:S04]  /*6d90*/  LDL.LU R169, [R1+0x4] ;  /* 0x0000040001a97983 */ /* 0x000ea80000300800 */
[----:B------:R-:W2:Y:S01]  /*6da0*/  LDL.LU R224, [R1+0x14] ;  /* 0x0000140001e07983 */ /* 0x000ea20000300800 */
[----:B------:R-:W-:-:S03]  /*6db0*/  IMAD.X R133, R126, 0x1, R2, P1 ;  /* 0x000000017e857824 */ /* 0x000fc600008e0602 */
[----:B------:R0:W-:Y:S02]  /*6dc0*/  STS.U16 [R165+UR12+0x4f00], R135 ;  /* 0x004f0087a5007988 */ /* 0x0001e4000800040c */
[----:B0-----:R-:W-:Y:S02]  /*6dd0*/  PRMT R135, RZ, 0x7610, R135 ;  /* 0x00007610ff877816 */ /* 0x001fe40000000087 */
[----:B------:R0:W-:Y:S04]  /*6de0*/  STS.U16 [R165+UR12+0x5300], R134 ;  /* 0x00530086a5007988 */ /* 0x0001e8000800040c */
[----:B------:R3:W2:Y:S01]  /*6df0*/  @!P0 LDG.E.U16 R135, desc[UR14][R132.64] ;  /* 0x0000000e84878981 */ /* 0x0006a2000c1e1500 */
[----:B0-----:R-:W-:Y:S02]  /*6e00*/  PRMT R134, RZ, 0x7610, R134 ;  /* 0x00007610ff867816 */ /* 0x001fe40000000086 */
[----:B---3--:R-:W-:-:S05]  /*6e10*/  IADD3 R132, P1, R0, R3, RZ ;  /* 0x0000000300847210 */ /* 0x008fca0007f3e0ff */
[----:B------:R-:W-:Y:S01]  /*6e20*/  IMAD.X R133, R118, 0x1, R2, P1 ;  /* 0x0000000176857824 */ /* 0x000fe200008e0602 */
[----:B------:R0:W-:Y:S04]  /*6e30*/  STS.U16 [R165+UR12+0x5700], R129 ;  /* 0x00570081a5007988 */ /* 0x0001e8000800040c */
[----:B------:R4:W3:Y:S01]  /*6e40*/  @!P0 LDG.E.U16 R134, desc[UR14][R132.64] ;  /* 0x0000000e84868981 */ /* 0x0008e2000c1e1500 */
[----:B0-----:R-:W-:Y:S02]  /*6e50*/  PRMT R129, RZ, 0x7610, R129 ;  /* 0x00007610ff817816 */ /* 0x001fe40000000081 */
[----:B----4-:R-:W-:-:S05]  /*6e60*/  IADD3 R132, P1, R128, R3, RZ ;  /* 0x0000000380847210 */ /* 0x010fca0007f3e0ff */
[----:B------:R-:W-:Y:S01]  /*6e70*/  IMAD.X R133, R110, 0x1, R2, P1 ;  /* 0x000000016e857824 */ /* 0x000fe200008e0602 */
[----:B------:R0:W-:Y:S04]  /*6e80*/  STS.U16 [R165+UR12+0x4700], R137 ;  /* 0x00470089a5007988 */ /* 0x0001e8000800040c */
[----:B------:R1:W4:Y:S01]  /*6e90*/  @!P0 LDG.E.U16 R129, desc[UR14][R132.64] ;  /* 0x0000000e84818981 */ /* 0x000322000c1e1500 */
[----:B0-----:R-:W-:Y:S02]  /*6ea0*/  PRMT R137, RZ, 0x7610, R137 ;  /* 0x00007610ff897816 */ /* 0x001fe40000000089 */
[----:B-1----:R-:W-:-:S05]  /*6eb0*/  IADD3 R132, P1, R251, R3, RZ ;  /* 0x00000003fb847210 */ /* 0x002fca0007f3e0ff */
        /* <DEDUP_REMOVED lines=31> */
[----:B------:R0:W-:Y:S04]  /*70b0*/  STS.U16 [R125+UR12], R153 ;  /* 0x000000997d007988 */ /* 0x0001e8000800040c */
[----:B------:R1:W4:Y:S01]  /*70c0*/  @!P0 LDG.E.U16 R157, desc[UR14][R132.64] ;  /* 0x0000000e849d8981 */ /* 0x000322000c1e1500 */
[----:B0-----:R-:W-:Y:S02]  /*70d0*/  PRMT R153, RZ, 0x7610, R153 ;  /* 0x00007610ff997816 */ /* 0x001fe40000000099 */
[----:B-1----:R-:W-:-:S05]  /*70e0*/  IADD3 R132, P1, R203, R3, RZ ;  /* 0x00000003cb847210 */ /* 0x002fca0007f3e0ff */
[--C-:B------:R-:W-:Y:S01]  /*70f0*/  IMAD.X R133, R146, 0x1, R2.reuse, P1 ;  /* 0x0000000192857824 */ /* 0x100fe200008e0602 */
[----:B------:R0:W-:Y:S04]  /*7100*/  STS.U16 [R125+UR12+0x400], R159 ;  /* 0x0004009f7d007988 */ /* 0x0001e8000800040c */
[----:B------:R1:W4:Y:S01]  /*7110*/  @!P0 LDG.E.U16 R153, desc[UR14][R132.64] ;  /* 0x0000000e84998981 */ /* 0x000322000c1e1500 */
[----:B0-----:R-:W-:Y:S02]  /*7120*/  PRMT R159, RZ, 0x7610, R159 ;  /* 0x00007610ff9f7816 */ /* 0x001fe4000000009f */
[----:B-1----:R-:W-:Y:S02]  /*7130*/  IADD3 R132, P1, R173, R3, RZ ;  /* 0x00000003ad847210 */ /* 0x002fe40007f3e0ff */
[----:B------:R-:W3:Y:S03]  /*7140*/  LDL.LU R173, [R1+0x30] ;  /* 0x0000300001ad7983 */ /* 0x000ee60000300800 */
[----:B------:R-:W-:Y:S01]  /*7150*/  IMAD.X R133, R222, 0x1, R2, P1 ;  /* 0x00000001de857824 */ /* 0x000fe200008e0602 */
[----:B------:R0:W-:Y:S04]  /*7160*/  STS.U16 [R125+UR12+0x800], R161 ;  /* 0x000800a17d007988 */ /* 0x0001e8000800040c */
[----:B------:R2:W4:Y:S01]  /*7170*/  @!P0 LDG.E.U16 R159, desc[UR14][R132.64] ;  /* 0x0000000e849f8981 */ /* 0x000522000c1e1500 */
[----:B0-----:R-:W-:-:S03]  /*7180*/  PRMT R161, RZ, 0x7610, R161 ;  /* 0x00007610ffa17816 */ /* 0x001fc600000000a1 */
[----:B------:R0:W-:Y:S01]  /*7190*/  STS.U16 [R125+UR12+0x3c00], R167 ;  /* 0x003c00a77d007988 */ /* 0x0001e2000800040c */
[----:B--2---:R-:W-:-:S05]  /*71a0*/  IADD3 R132, P1, R224, R3, RZ ;  /* 0x00000003e0847210 */ /* 0x004fca0007f3e0ff */
[----:B------:R-:W-:-:S05]  /*71b0*/  IMAD.X R133, R116, 0x1, R2, P1 ;  /* 0x0000000174857824 */ /* 0x000fca00008e0602 */
[----:B------:R1:W2:Y:S02]  /*71c0*/  @!P0 LDG.E.U16 R161, desc[UR14][R132.64] ;  /* 0x0000000e84a18981 */ /* 0x0002a4000c1e1500 */
[----:B-1----:R-:W-:Y:S02]  /*71d0*/  IADD3 R132, P1, R171, R3, RZ ;  /* 0x00000003ab847210 */ /* 0x002fe40007f3e0ff */
[----:B------:R-:W4:Y:S04]  /*71e0*/  LDL.LU R171, [R1+0x20] ;  /* 0x0000200001ab7983 */ /* 0x000f280000300800 */
[----:B0-----:R-:W2:Y:S04]  /*71f0*/  LDL.LU R167, [R1+0x10] ;  /* 0x0000100001a77983 */ /* 0x001ea80000300800 */
[----:B------:R-:W2:Y:S01]  /*7200*/  LDL.LU R165, [R1] ;  /* 0x0000000001a57983 */ /* 0x000ea20000300800 */
[----:B------:R-:W-:-:S03]  /*7210*/  IMAD.X R133, R124, 0x1, R2, P1 ;  /* 0x000000017c857824 */ /* 0x000fc600008e0602 */
[----:B------:R0:W-:Y:S02]  /*7220*/  STS.U16 [R125+UR12+0xc00], R141 ;  /* 0x000c008d7d007988 */ /* 0x0001e4000800040c */
[----:B0-----:R-:W-:Y:S02]  /*7230*/  PRMT R141, RZ, 0x7610, R141 ;  /* 0x00007610ff8d7816 */ /* 0x001fe4000000008d */
[----:B------:R0:W-:Y:S04]  /*7240*/  STS.U16 [R125+UR12+0x1000], R140 ;  /* 0x0010008c7d007988 */ /* 0x0001e8000800040c */
[----:B------:R1:W2:Y:S01]  /*7250*/  @!P0 LDG.E.U16 R141, desc[UR14][R132.64] ;  /* 0x0000000e848d8981 */ /* 0x0002a2000c1e1500 */
[----:B0-----:R-:W-:Y:S02]  /*7260*/  PRMT R140, RZ, 0x7610, R140 ;  /* 0x00007610ff8c7816 */ /* 0x001fe4000000008c */
[----:B-1----:R-:W-:-:S05]  /*7270*/  IADD3 R132, P1, R169, R3, RZ ;  /* 0x00000003a9847210 */ /* 0x002fca0007f3e0ff */
[----:B------:R-:W-:Y:S01]  /*7280*/  IMAD.X R133, R108, 0x1, R2, P1 ;  /* 0x000000016c857824 */ /* 0x000fe200008e0602 */
        /* <DEDUP_REMOVED lines=34> */
[----:B------:R-:W-:-:S05]  /*74b0*/  IMAD.X R133, R152, 0x1, R2, P1 ;  /* 0x0000000198857824 */ /* 0x000fca00008e0602 */
[----:B------:R0:W2:Y:S01]  /*74c0*/  @!P0 LDG.E.U16 R125, desc[UR14][R132.64] ;  /* 0x0000000e847d8981 */ /* 0x0000a2000c1e1500 */
[----:B------:R-:W-:Y:S02]  /*74d0*/  PRMT R163, RZ, 0x7610, R163 ;  /* 0x00007610ffa37816 */ /* 0x000fe400000000a3 */
[----:B0-----:R-:W-:-:S05]  /*74e0*/  IADD3 R132, P1, R205, R3, RZ ;  /* 0x00000003cd847210 */ /* 0x001fca0007f3e0ff */
[----:B------:R-:W-:Y:S01]  /*74f0*/  IMAD.X R133, R204, 0x1, R2, P1 ;  /* 0x00000001cc857824 */ /* 0x000fe200008e0602 */
[----:B------:R0:W-:Y:S04]  /*7500*/  STS.U16 [R113+UR12+0x3100], R121 ;  /* 0x0031007971007988 */ /* 0x0001e8000800040c */
[----:B------:R3:W2:Y:S01]  /*7510*/  @!P0 LDG.E.U16 R163, desc[UR14][R132.64] ;  /* 0x0000000e84a38981 */ /* 0x0006a2000c1e1500 */
[----:B0-----:R-:W-:Y:S02]  /*7520*/  PRMT R121, RZ, 0x7610, R121 ;  /* 0x00007610ff797816 */ /* 0x001fe40000000079 */
[----:B---3--:R-:W-:-:S05]  /*7530*/  IADD3 R132, P1, R173, R3, RZ ;  /* 0x00000003ad847210 */ /* 0x008fca0007f3e0ff */
[----:B------:R-:W-:Y:S01]  /*7540*/  IMAD.X R133, R221, 0x1, R2, P1 ;  /* 0x00000001dd857824 */ /* 0x000fe200008e0602 */
[----:B------:R0:W-:Y:S04]  /*7550*/  STS.U16 [R113+UR12+0x3500], R119 ;  /* 0x0035007771007988 */ /* 0x0001e8000800040c */
[----:B------:R4:W3:Y:S01]  /*7560*/  @!P0 LDG.E.U16 R121, desc[UR14][R132.64] ;  /* 0x0000000e84798981 */ /* 0x0008e2000c1e1500 */
[----:B0-----:R-:W-:-:S03]  /*7570*/  PRMT R119, RZ, 0x7610, R119 ;  /* 0x00007610ff777816 */ /* 0x001fc60000000077 */
[----:B------:R0:W-:Y:S02]  /*7580*/  STS.U16 [R113+UR12+0x3900], R117 ;  /* 0x0039007571007988 */ /* 0x0001e4000800040c */
[----:B0-----:R-:W-:Y:S02]  /*7590*/  PRMT R117, RZ, 0x7610, R117 ;  /* 0x00007610ff757816 */ /* 0x001fe40000000075 */
[----:B------:R0:W-:Y:S02]  /*75a0*/  STS.U16 [R113+UR12+0x3d00], R123 ;  /* 0x003d007b71007988 */ /* 0x0001e4000800040c */
[----:B0-----:R-:W-:Y:S02]  /*75b0*/  PRMT R123, RZ, 0x7610, R123 ;  /* 0x00007610ff7b7816 */ /* 0x001fe4000000007b */
[----:B------:R0:W-:Y:S01]  /*75c0*/  STS.U16 [R113+UR12+0x100], R136 ;  /* 0x0001008871007988 */ /* 0x0001e2000800040c */
[----:B----4-:R-:W-:-:S05]  /*75d0*/  IADD3 R132, P1, R171, R3, RZ ;  /* 0x00000003ab847210 */ /* 0x010fca0007f3e0ff */
[----:B------:R-:W-:-:S05]  /*75e0*/  IMAD.X R133, R122, 0x1, R2, P1 ;  /* 0x000000017a857824 */ /* 0x000fca00008e0602 */
[----:B------:R2:W4:Y:S02]  /*75f0*/  @!P0 LDG.E.U16 R119, desc[UR14][R132.64] ;  /* 0x0000000e84778981 */ /* 0x000524000c1e1500 */
[----:B--2---:R-:W-:-:S05]  /*7600*/  IADD3 R132, P1, R167, R3, RZ ;  /* 0x00000003a7847210 */ /* 0x004fca0007f3e0ff */
[----:B------:R-:W-:-:S05]  /*7610*/  IMAD.X R133, R114, 0x1, R2, P1 ;  /* 0x0000000172857824 */ /* 0x000fca00008e0602 */
[----:B------:R1:W2:Y:S02]  /*7620*/  @!P0 LDG.E.U16 R117, desc[UR14][R132.64] ;  /* 0x0000000e84758981 */ /* 0x0002a4000c1e1500 */
[----:B-1----:R-:W-:-:S05]  /*7630*/  IADD3 R132, P1, R165, R3, RZ ;  /* 0x00000003a5847210 */ /* 0x002fca0007f3e0ff */
[----:B------:R-:W-:-:S05]  /*7640*/  IMAD.X R133, R106, 0x1, R2, P1 ;  /* 0x000000016a857824 */ /* 0x000fca00008e0602 */
        /* <DEDUP_REMOVED lines=14> */
[----:B------:R0:W2:Y:S04]  /*7730*/  @!P0 LDG.E.U16 R134, desc[UR14][R132.64] ;  /* 0x0000000e84868981 */ /* 0x0000a8000c1e1500 */
[----:B------:R1:W-:Y:S01]  /*7740*/  STS.U16 [R113+UR12+0xd00], R129 ;  /* 0x000d008171007988 */ /* 0x0003e2000800040c */
[----:B0-----:R-:W-:Y:S02]  /*7750*/  IADD3 R132, P1, R238, R3, RZ ;  /* 0x00000003ee847210 */ /* 0x001fe40007f3e0ff */
[----:B-1----:R-:W-:-:S03]  /*7760*/  PRMT R129, RZ, 0x7610, R129 ;  /* 0x00007610ff817816 */ /* 0x002fc60000000081 */
        /* <DEDUP_REMOVED lines=17> */
[----:B------:R-:W-:Y:S04]  /*7880*/  STS.U16 [R113+UR12+0x1d00], R142 ;  /* 0x001d008e71007988 */ /* 0x000fe8000800040c */
[----:B------:R-:W-:Y:S04]  /*7890*/  STS.U16 [R113+UR12+0x2100], R143 ;  /* 0x0021008f71007988 */ /* 0x000fe8000800040c */
[----:B------:R-:W-:Y:S04]  /*78a0*/  STS.U16 [R113+UR12+0x2500], R147 ;  /* 0x0025009371007988 */ /* 0x000fe8000800040c */
[----:B------:R-:W-:Y:S04]  /*78b0*/  STS.U16 [R113+UR12+0x2900], R157 ;  /* 0x0029009d71007988 */ /* 0x000fe8000800040c */
[----:B------:R1:W-:Y:S01]  /*78c0*/  STS.U16 [R113+UR12+0x2d00], R153 ;  /* 0x002d009971007988 */ /* 0x0003e2000800040c */
[----:B0-----:R-:W-:Y:S01]  /*78d0*/  IMAD.SHL.U32 R132, R175, 0x2, RZ ;  /* 0x00000002af847824 */ /* 0x001fe200078e00ff */
[----:B-1----:R-:W-:-:S04]  /*78e0*/  SHF.R.S32.HI R113, RZ, 0x6, R175 ;  /* 0x00000006ff717819 */ /* 0x002fc800000114af */
[----:B------:R-:W-:-:S04]  /*78f0*/  SGXT R113, R113, 0x1 ;  /* 0x000000017171781a */ /* 0x000fc80000000200 */
[----:B------:R-:W-:Y:S01]  /*7900*/  LOP3.LUT R113, R113, 0x90, RZ, 0xc0, !PT ;  /* 0x0000009071717812 */ /* 0x000fe200078ec0ff */
[----:B------:R0:W-:Y:S03]  /*7910*/  STS.U16 [R115+UR12+0x200], R159 ;  /* 0x0002009f73007988 */ /* 0x0001e6000800040c */
[----:B------:R-:W-:-:S04]  /*7920*/  LOP3.LUT R113, R113, 0x7e, R132, 0x78, !PT ;  /* 0x0000007e71717812 */ /* 0x000fc800078e7884 */
[C---:B0-----:R-:W-:Y:S02]  /*7930*/  LOP3.LUT R115, R113.reuse, 0x40, RZ, 0x3c, !PT ;  /* 0x0000004071737812 */ /* 0x041fe400078e3cff */
[----:B------:R-:W-:-:S03]  /*7940*/  LOP3.LUT R113, R113, 0x60, RZ, 0x3c, !PT ;  /* 0x0000006071717812 */ /* 0x000fc600078e3cff */
[----:B------:R-:W-:Y:S04]  /*7950*/  STS.U16 [R115+UR12+0x3200], R105 ;  /* 0x0032006973007988 */ /* 0x000fe8000800040c */
        /* <DEDUP_REMOVED lines=14> */
[----:B------:R0:W-:Y:S02]  /*7a40*/  STS.U16 [R113+UR12+0x3f00], R95 ;  /* 0x003f005f71007988 */ /* 0x0001e4000800040c */
[----:B0-----:R-:W0:Y:S02]  /*7a50*/  LDC R95, c[0x0][0x238] ;  /* 0x00008e00ff5f7b82 */ /* 0x001e240000000800 */
[----:B----4-:R1:W-:Y:S04]  /*7a60*/  STS.U16 [R113+UR12+0x700], R119 ;  /* 0x0007007771007988 */ /* 0x0103e8000800040c */
[----:B---3--:R3:W-:Y:S01]  /*7a70*/  STS.U16 [R113+UR12+0x300], R121 ;  /* 0x0003007971007988 */ /* 0x0087e2000800040c */
[----:B0-----:R-:W-:-:S04]  /*7a80*/  IMAD.SHL.U32 R95, R95, 0x40, RZ ;  /* 0x000000405f5f7824 */ /* 0x001fc800078e00ff */
[----:B------:R-:W-:-:S05]  /*7a90*/  IMAD.WIDE R130, R95, 0x2, R130 ;  /* 0x000000025f827825 */ /* 0x000fca00078e0282 */
[----:B------:R-:W-:Y:S04]  /*7aa0*/  STL [R1+0x44], R130 ;  /* 0x0000448201007387 */ /* 0x000fe80000100800 */
[----:B------:R-:W-:Y:S04]  /*7ab0*/  STL [R1+0x40], R131 ;  /* 0x0000408301007387 */ /* 0x000fe80000100800 */
[----:B-1----:R-:W4:Y:S04]  /*7ac0*/  LDL.LU R119, [R1+0xc] ;  /* 0x00000c0001777983 */ /* 0x002f280000300800 */
[----:B---3--:R-:W3:Y:S04]  /*7ad0*/  LDL.LU R121, [R1+0x1c] ;  /* 0x00001c0001797983 */ /* 0x008ee80000300800 */
[----:B------:R-:W3:Y:S04]  /*7ae0*/  LDL.LU R125, [R1+0x24] ;  /* 0x00002400017d7983 */ /* 0x000ee80000300800 */
[----:B--2---:R-:W-:Y:S04]  /*7af0*/  STS.U16 [R113+UR12+0x1700], R135 ;  /* 0x0017008771007988 */ /* 0x004fe8000800040c */
[----:B------:R0:W-:Y:S04]  /*7b00*/  STS.U16 [R113+UR12+0x1b00], R134 ;  /* 0x001b008671007988 */ /* 0x0001e8000800040c */
[----:B0-----:R-:W2:Y:S04]  /*7b10*/  LDL.LU R134, [R1+0x28] ;  /* 0x0000280001867983 */ /* 0x001ea80000300800 */
[----:B------:R-:W3:Y:S04]  /*7b20*/  LDL.LU R135, [R1+0x2c] ;  /* 0x00002c0001877983 */ /* 0x000ee80000300800 */
[----:B------:R-:W3:Y:S04]  /*7b30*/  LDL.LU R133, [R1+0x34] ;  /* 0x0000340001857983 */ /* 0x000ee80000300800 */
        /* <DEDUP_REMOVED lines=10> */
[----:B------:R0:W-:Y:S01]  /*7be0*/  STS.U16 [R113+UR12+0x2b00], R127 ;  /* 0x002b007f71007988 */ /* 0x0001e2000800040c */
[----:B------:R1:W-:Y:S06]  /*7bf0*/  MEMBAR.ALL.CTA ;  /* 0x0000000000007992 */ /* 0x0003ec0000008000 */
[----:B-1----:R-:W1:Y:S02]  /*7c00*/  FENCE.VIEW.ASYNC.S ;  /* 0x00000000000073c6 */ /* 0x002e640000000000 */
[----:B-1----:R-:W-:Y:S06]  /*7c10*/  BAR.SYNC.DEFER_BLOCKING 0x0 ;  /* 0x0000000000007b1d */ /* 0x002fec0000010000 */
[----:B------:R-:W-:Y:S01]  /*7c20*/  UMOV UR4, UR13 ;  /* 0x0000000d00047c82 */ /* 0x000fe20008000000 */
[----:B------:R-:W-:Y:S01]  /*7c30*/  UMOV UR5, 0x40000040 ;  /* 0x4000004000057882 */ /* 0x000fe20000000000 */
[----:B------:R-:W-:Y:S01]  /*7c40*/  UMOV UR7, 0x40000040 ;  /* 0x4000004000077882 */ /* 0x000fe20000000000 */
[----:B------:R-:W-:-:S06]  /*7c50*/  WARPGROUP.ARRIVE ;  /* 0x00000000000079c5 */ /* 0x000fcc0000000000 */
[----:B------:R-:W-:Y:S01]  /*7c60*/  HGMMA.64x128x16.F32 R24, gdesc[UR4].tnspA, R24 ;  /* 0x21e00000041879f0 */ /* 0x000fe20008700818 */
[----:B------:R-:W-:Y:S02]  /*7c70*/  IMAD.MOV.U32 R109, RZ, RZ, R165 ;  /* 0x000000ffff6d7224 */ /* 0x000fe400078e00a5 */
[----:B------:R-:W-:Y:S02]  /*7c80*/  IMAD.MOV.U32 R111, RZ, RZ, R169 ;  /* 0x000000ffff6f7224 */ /* 0x000fe400078e00a9 */
[----:B------:R-:W-:Y:S02]  /*7c90*/  IMAD.MOV.U32 R107, RZ, RZ, R106 ;  /* 0x000000ffff6b7224 */ /* 0x000fe400078e006a */
[----:B------:R-:W-:Y:S02]  /*7ca0*/  IMAD.MOV.U32 R106, RZ, RZ, R109 ;  /* 0x000000ffff6a7224 */ /* 0x000fe400078e006d */
[----:B------:R-:W-:Y:S02]  /*7cb0*/  IMAD.MOV.U32 R109, RZ, RZ, R108 ;  /* 0x000000ffff6d7224 */ /* 0x000fe400078e006c */
[----:B------:R-:W-:-:S02]  /*7cc0*/  IMAD.MOV.U32 R108, RZ, RZ, R111 ;  /* 0x000000ffff6c7224 */ /* 0x000fc400078e006f */
[----:B------:R-:W-:Y:S02]  /*7cd0*/  IMAD.MOV.U32 R111, RZ, RZ, R110 ;  /* 0x000000ffff6f7224 */ /* 0x000fe400078e006e */
[----:B0-----:R-:W-:Y:S02]  /*7ce0*/  IMAD.MOV.U32 R113, RZ, RZ, R112 ;  /* 0x000000ffff717224 */ /* 0x001fe400078e0070 */
[----:B------:R-:W-:Y:S02]  /*7cf0*/  IMAD.MOV.U32 R110, RZ, RZ, R128 ;  /* 0x000000ffff6e7224 */ /* 0x000fe400078e0080 */
[----:B------:R-:W-:Y:S01]  /*7d00*/  IMAD.MOV.U32 R117, RZ, RZ, R116 ;  /* 0x000000ffff757224 */ /* 0x000fe200078e0074 */
[----:B------:R-:W3:Y:S01]  /*7d10*/  LDL.LU R128, [R1+0x158] ;  /* 0x0001580001807983 */ /* 0x000ee20000300800 */
[----:B------:R-:W-:-:S03]  /*7d20*/  IMAD.MOV.U32 R116, RZ, RZ, R224 ;  /* 0x000000ffff747224 */ /* 0x000fc600078e00e0 */
[----:B------:R-:W3:Y:S01]  /*7d30*/  LDL.LU R224, [R1+0x154] ;  /* 0x0001540001e07983 */ /* 0x000ee20000300800 */
[----:B------:R-:W-:Y:S02]  /*7d40*/  IMAD.MOV.U32 R132, RZ, RZ, R173 ;  /* 0x000000ffff847224 */ /* 0x000fe400078e00ad */
[----:B------:R-:W-:Y:S02]  /*7d50*/  IMAD.MOV.U32 R127, RZ, RZ, R126 ;  /* 0x000000ffff7f7224 */ /* 0x000fe400078e007e */
[----:B------:R-:W-:Y:S02]  /*7d60*/  IMAD.MOV.U32 R130, RZ, RZ, R132 ;  /* 0x000000ffff827224 */ /* 0x000fe400078e0084 */
[----:B----4-:R-:W-:Y:S01]  /*7d70*/  IMAD.MOV.U32 R112, RZ, RZ, R119 ;  /* 0x000000ffff707224 */ /* 0x010fe200078e0077 */
[----:B------:R-:W-:Y:S01]  /*7d80*/  HGMMA.64x128x16.F32 R24, gdesc[UR8].tnspA, R24 ;  /* 0x21e00000081879f0 */ /* 0x000fe20008700818 */
[----:B------:R-:W-:Y:S02]  /*7d90*/  IMAD.MOV.U32 R119, RZ, RZ, R118 ;  /* 0x000000ffff777224 */ /* 0x000fe400078e0076 */
[----:B------:R-:W-:-:S02]  /*7da0*/  IMAD.MOV.U32 R118, RZ, RZ, R0 ;  /* 0x000000ffff767224 */ /* 0x000fc400078e0000 */
[----:B------:R-:W4:Y:S01]  /*7db0*/  LDL.LU R0, [R1+0x150] ;  /* 0x0001500001007983 */ /* 0x000f220000300800 */
[----:B--2---:R-:W-:Y:S02]  /*7dc0*/  IMAD.MOV.U32 R126, RZ, RZ, R134 ;  /* 0x000000ffff7e7224 */ /* 0x004fe400078e0086 */
[----:B------:R-:W-:Y:S02]  /*7dd0*/  IMAD.MOV.U32 R134, RZ, RZ, R220 ;  /* 0x000000ffff867224 */ /* 0x000fe400078e00dc */
[----:B------:R0:W5:Y:S01]  /*7de0*/  LDL.LU R220, [R1+0x14c] ;  /* 0x00014c0001dc7983 */ /* 0x0001620000300800 */
[----:B---3--:R-:W-:Y:S02]  /*7df0*/  IMAD.MOV.U32 R132, RZ, RZ, R133 ;  /* 0x000000ffff847224 */ /* 0x008fe400078e0085 */
[----:B------:R-:W-:Y:S02]  /*7e00*/  IMAD.MOV.U32 R133, RZ, RZ, R222 ;  /* 0x000000ffff857224 */ /* 0x000fe400078e00de */
[----:B------:R-:W2:Y:S01]  /*7e10*/  LDL.LU R222, [R1+0x48] ;  /* 0x0000480001de7983 */ /* 0x000ea20000300800 */
[----:B------:R-:W-:Y:S01]  /*7e20*/  HGMMA.64x128x16.F32 R24, gdesc[UR20].tnspA, R24 ;  /* 0x21e00000141879f0 */ /* 0x000fe20008700818 */
[----:B------:R-:W-:-:S02]  /*7e30*/  IMAD.MOV.U32 R187, RZ, RZ, R186 ;  /* 0x000000ffffbb7224 */ /* 0x000fc400078e00ba */
[----:B------:R-:W-:Y:S02]  /*7e40*/  IMAD.MOV.U32 R186, RZ, RZ, R4 ;  /* 0x000000ffffba7224 */ /* 0x000fe400078e0004 */
[----:B------:R-:W1:Y:S01]  /*7e50*/  LDC R4, c[0x0][0x23c] ;  /* 0x00008f00ff047b82 */ /* 0x000e620000000800 */
[----:B------:R-:W-:Y:S02]  /*7e60*/  IMAD.MOV.U32 R115, RZ, RZ, R167 ;  /* 0x000000ffff737224 */ /* 0x000fe400078e00a7 */
[----:B------:R-:W-:-:S03]  /*7e70*/  IMAD.MOV.U32 R123, RZ, RZ, R171 ;  /* 0x000000ffff7b7224 */ /* 0x000fc600078e00ab */
[----:B------:R-:W-:Y:S02]  /*7e80*/  LOP3.LUT R115, R115, R114, RZ, 0x3c, !PT ;  /* 0x0000007273737212 */ /* 0x000fe400078e3cff */
[----:B------:R-:W-:Y:S02]  /*7e90*/  LOP3.LUT R121, R121, R120, RZ, 0x3c, !PT ;  /* 0x0000007879797212 */ /* 0x000fe400078e3cff */
[----:B------:R-:W-:Y:S02]  /*7ea0*/  LOP3.LUT R114, R115, R114, RZ, 0x3c, !PT ;  /* 0x0000007273727212 */ /* 0x000fe400078e3cff */
[----:B------:R-:W-:Y:S02]  /*7eb0*/  LOP3.LUT R123, R123, R122, RZ, 0x3c, !PT ;  /* 0x0000007a7b7b7212 */ /* 0x000fe400078e3cff */
[----:B------:R-:W-:Y:S02]  /*7ec0*/  LOP3.LUT R125, R125, R124, RZ, 0x3c, !PT ;  /* 0x0000007c7d7d7212 */ /* 0x000fe400078e3cff */
[----:B------:R-:W-:-:S02]  /*7ed0*/  LOP3.LUT R120, R121, R120, RZ, 0x3c, !PT ;  /* 0x0000007879787212 */ /* 0x000fc400078e3cff */
[----:B------:R-:W-:Y:S02]  /*7ee0*/  LOP3.LUT R115, R115, R114, RZ, 0x3c, !PT ;  /* 0x0000007273737212 */ /* 0x000fe400078e3cff */
[----:B------:R-:W-:Y:S01]  /*7ef0*/  LOP3.LUT R122, R123, R122, RZ, 0x3c, !PT ;  /* 0x0000007a7b7a7212 */ /* 0x000fe200078e3cff */
[----:B-1----:R-:W-:Y:S01]  /*7f00*/  IMAD.SHL.U32 R4, R4, 0x40, RZ ;  /* 0x0000004004047824 */ /* 0x002fe200078e00ff */
[----:B------:R-:W-:-:S03]  /*7f10*/  LOP3.LUT R124, R125, R124, RZ, 0x3c, !PT ;  /* 0x0000007c7d7c7212 */ /* 0x000fc600078e3cff */
[----:B------:R-:W-:Y:S01]  /*7f20*/  IMAD.WIDE R106, R4, 0x2, R106 ;  /* 0x00000002046a7825 */ /* 0x000fe200078e026a */
[----:B------:R-:W-:-:S03]  /*7f30*/  LOP3.LUT R121, R121, R120, RZ, 0x3c, !PT ;  /* 0x0000007879797212 */ /* 0x000fc600078e3cff */
[C---:B------:R-:W-:Y:S01]  /*7f40*/  IMAD.WIDE R108, R4.reuse, 0x2, R108 ;  /* 0x00000002046c7825 */ /* 0x040fe200078e026c */
[----:B------:R-:W-:Y:S03]  /*7f50*/  HGMMA.64x128x16.F32 R24, gdesc[UR24].tnspA, R24, gsb0 ;  /* 0x21e00000181879f0 */ /* 0x000fe60008000818 */
[C---:B------:R-:W-:Y:S01]  /*7f60*/  IMAD.WIDE R110, R4.reuse, 0x2, R110 ;  /* 0x00000002046e7825 */ /* 0x040fe200078e026e */
[----:B------:R-:W-:Y:S01]  /*7f70*/  LOP3.LUT R123, R123, R122, RZ, 0x3c, !PT ;  /* 0x0000007a7b7b7212 */ /* 0x000fe200078e3cff */
[----:B------:R1:W-:Y:S01]  /*7f80*/  STL [R1], R106 ;  /* 0x0000006a01007387 */ /* 0x0003e20000100800 */
[----:B------:R-:W-:Y:S01]  /*7f90*/  LOP3.LUT R125, R125, R124, RZ, 0x3c, !PT ;  /* 0x0000007c7d7d7212 */ /* 0x000fe200078e3cff */
[----:B------:R-:W-:Y:S02]  /*7fa0*/  IMAD.MOV.U32 R178, RZ, RZ, R10 ;  /* 0x000000ffffb27224 */ /* 0x000fe400078e000a */
[C---:B------:R-:W-:Y:S01]  /*7fb0*/  IMAD.WIDE R112, R4.reuse, 0x2, R112 ;  /* 0x0000000204707825 */ /* 0x040fe200078e0270 */
[----:B------:R3:W-:Y:S03]  /*7fc0*/  STL [R1+0x4], R108 ;  /* 0x0000046c01007387 */ /* 0x0007e60000100800 */
[C---:B------:R-:W-:Y:S01]  /*7fd0*/  IMAD.WIDE R114, R4.reuse, 0x2, R114 ;  /* 0x0000000204727825 */ /* 0x040fe200078e0272 */
[----:B------:R0:W-:Y:S03]  /*7fe0*/  STL [R1+0x8], R110 ;  /* 0x0000086e01007387 */ /* 0x0001e60000100800 */
[----:B------:R-:W-:Y:S01]  /*7ff0*/  IMAD.WIDE R116, R4, 0x2, R116 ;  /* 0x0000000204747825 */ /* 0x000fe200078e0274 */
[----:B------:R0:W-:Y:S03]  /*8000*/  STL [R1+0xc], R112 ;  /* 0x00000c7001007387 */ /* 0x0001e60000100800 */
[----:B------:R-:W-:-:S02]  /*8010*/  IMAD.MOV.U32 R129, RZ, RZ, R128 ;  /* 0x000000ffff817224 */ /* 0x000fc400078e0080 */
[C---:B------:R-:W-:Y:S01]  /*8020*/  IMAD.WIDE R118, R4.reuse, 0x2, R118 ;  /* 0x0000000204767825 */ /* 0x040fe200078e0276 */
[----:B------:R0:W-:Y:S03]  /*8030*/  STL [R1+0x10], R114 ;  /* 0x0000107201007387 */ /* 0x0001e60000100800 */
[----:B------:R-:W-:Y:S02]  /*8040*/  IMAD.MOV.U32 R128, RZ, RZ, R135 ;  /* 0x000000ffff807224 */ /* 0x000fe400078e0087 */
[----:B------:R-:W-:Y:S01]  /*8050*/  IMAD.WIDE R120, R4, 0x2, R120 ;  /* 0x0000000204787825 */ /* 0x000fe200078e0278 */
[----:B------:R0:W-:Y:S03]  /*8060*/  STL [R1+0x14], R116 ;  /* 0x0000147401007387 */ /* 0x0001e60000100800 */
[----:B------:R-:W-:-:S02]  /*8070*/  IMAD.MOV.U32 R131, RZ, RZ, R221 ;  /* 0x000000ffff837224 */ /* 0x000fc400078e00dd */
[C---:B------:R-:W-:Y:S01]  /*8080*/  IMAD.WIDE R122, R4.reuse, 0x2, R122 ;  /* 0x00000002047a7825 */ /* 0x040fe200078e027a */
[----:B------:R0:W-:Y:S03]  /*8090*/  STL [R1+0x18], R118 ;  /* 0x0000187601007387 */ /* 0x0001e60000100800 */
[C---:B------:R-:W-:Y:S01]  /*80a0*/  IMAD.WIDE R124, R4.reuse, 0x2, R124 ;  /* 0x00000002047c7825 */ /* 0x040fe200078e027c */
[----:B------:R0:W-:Y:S03]  /*80b0*/  STL [R1+0x1c], R120 ;  /* 0x00001c7801007387 */ /* 0x0001e60000100800 */
[----:B------:R-:W-:Y:S02]  /*80c0*/  IMAD.MOV.U32 R197, RZ, RZ, R196 ;  /* 0x000000ffffc57224 */ /* 0x000fe400078e00c4 */
[----:B------:R-:W-:Y:S01]  /*80d0*/  IMAD.WIDE R126, R4, 0x2, R126 ;  /* 0x00000002047e7825 */ /* 0x000fe200078e027e */
[----:B------:R0:W-:Y:S03]  /*80e0*/  STL [R1+0x20], R122 ;  /* 0x0000207a01007387 */ /* 0x0001e60000100800 */
[----:B------:R-:W-:-:S02]  /*80f0*/  IMAD.MOV.U32 R196, RZ, RZ, R11 ;  /* 0x000000ffffc47224 */ /* 0x000fc400078e000b */
[----:B------:R-:W-:Y:S02]  /*8100*/  IMAD.MOV.U32 R198, RZ, RZ, R244 ;  /* 0x000000ffffc67224 */ /* 0x000fe400078e00f4 */
[----:B------:R-:W-:Y:S02]  /*8110*/  IMAD.MOV.U32 R199, RZ, RZ, R23 ;  /* 0x000000ffffc77224 */ /* 0x000fe400078e0017 */
[----:B------:R-:W-:Y:S02]  /*8120*/  IMAD.MOV.U32 R135, RZ, RZ, R223 ;  /* 0x000000ffff877224 */ /* 0x000fe400078e00df */
[----:B------:R-:W-:Y:S01]  /*8130*/  IMAD.WIDE R128, R4, 0x2, R128 ;  /* 0x0000000204807825 */ /* 0x000fe200078e0280 */
[----:B------:R0:W-:Y:S03]  /*8140*/  STL [R1+0x24], R124 ;  /* 0x0000247c01007387 */ /* 0x0001e60000100800 */
[----:B------:R-:W-:-:S02]  /*8150*/  IMAD.MOV.U32 R11, RZ, RZ, R224 ;  /* 0x000000ffff0b7224 */ /* 0x000fc400078e00e0 */
[C---:B------:R-:W-:Y:S01]  /*8160*/  IMAD.WIDE R130, R4.reuse, 0x2, R130 ;  /* 0x0000000204827825 */ /* 0x040fe200078e0282 */
[----:B------:R0:W-:Y:S03]  /*8170*/  STL [R1+0x28], R126 ;  /* 0x0000287e01007387 */ /* 0x0001e60000100800 */
[----:B------:R-:W-:Y:S02]  /*8180*/  IMAD.MOV.U32 R181, RZ, RZ, R201 ;  /* 0x000000ffffb57224 */ /* 0x000fe400078e00c9 */
[----:B------:R-:W-:Y:S02]  /*8190*/  IMAD.MOV.U32 R201, RZ, RZ, R22 ;  /* 0x000000ffffc97224 */ /* 0x000fe400078e0016 */
[C---:B------:R-:W-:Y:S01]  /*81a0*/  IMAD.WIDE R132, R4.reuse, 0x2, R132 ;  /* 0x0000000204847825 */ /* 0x040fe200078e0284 */
[----:B------:R0:W-:Y:S03]  /*81b0*/  STL [R1+0x2c], R128 ;  /* 0x00002c8001007387 */ /* 0x0001e60000100800 */
[C---:B------:R-:W-:Y:S01]  /*81c0*/  IMAD.WIDE R22, R4.reuse, 0x2, R198 ;  /* 0x0000000204167825 */ /* 0x040fe200078e02c6 */
[----:B------:R-:W-:Y:S03]  /*81d0*/  STL [R1+0x30], R130 ;  /* 0x0000308201007387 */ /* 0x000fe60000100800 */
[----:B------:R-:W-:-:S04]  /*81e0*/  IMAD.WIDE R134, R4, 0x2, R134 ;  /* 0x0000000204867825 */ /* 0x000fc800078e0286 */
[----:B----4-:R-:W-:Y:S02]  /*81f0*/  IMAD.MOV.U32 R10, RZ, RZ, R0 ;  /* 0x000000ffff0a7224 */ /* 0x010fe400078e0000 */
[----:B------:R-:W4:Y:S02]  /*8200*/  S2R R0, SR_TID.X ;  /* 0x0000000000007919 */ /* 0x000f240000002100 */
[----:B------:R-:W-:Y:S01]  /*8210*/  IMAD.WIDE R198, R4, 0x2, R10 ;  /* 0x0000000204c67825 */ /* 0x000fe200078e020a */
[----:B------:R-:W-:-:S04]  /*8220*/  LOP3.LUT R205, R205, R204, RZ, 0x3c, !PT ;  /* 0x000000cccdcd7212 */ /* 0x000fc800078e3cff */
[C---:B------:R-:W-:Y:S01]  /*8230*/  LOP3.LUT R204, R205.reuse, R204, RZ, 0x3c, !PT ;  /* 0x000000cccdcc7212 */ /* 0x040fe200078e3cff */
[----:B------:R-:W-:Y:S02]  /*8240*/  IMAD.MOV.U32 R179, RZ, RZ, R202 ;  /* 0x000000ffffb37224 */ /* 0x000fe400078e00ca */
[----:B------:R-:W-:Y:S01]  /*8250*/  IMAD.MOV.U32 R195, RZ, RZ, R194 ;  /* 0x000000ffffc37224 */ /* 0x000fe200078e00c2 */
[----:B------:R-:W-:Y:S01]  /*8260*/  LOP3.LUT R205, R205, R204, RZ, 0x3c, !PT ;  /* 0x000000cccdcd7212 */ /* 0x000fe200078e3cff */
[----:B------:R-:W-:Y:S02]  /*8270*/  IMAD.MOV.U32 R180, RZ, RZ, R8 ;  /* 0x000000ffffb47224 */ /* 0x000fe400078e0008 */
[----:B------:R-:W-:Y:S02]  /*8280*/  IMAD.MOV.U32 R193, RZ, RZ, R192 ;  /* 0x000000ffffc17224 */ /* 0x000fe400078e00c0 */
[----:B------:R-:W-:Y:S02]  /*8290*/  IMAD.MOV.U32 R191, RZ, RZ, R190 ;  /* 0x000000ffffbf7224 */ /* 0x000fe400078e00be */
[----:B------:R-:W-:-:S02]  /*82a0*/  IMAD.MOV.U32 R189, RZ, RZ, R188 ;  /* 0x000000ffffbd7224 */ /* 0x000fc400078e00bc */
[----:B------:R-:W-:Y:S02]  /*82b0*/  IMAD.MOV.U32 R182, RZ, RZ, R12 ;  /* 0x000000ffffb67224 */ /* 0x000fe400078e000c */
[----:B------:R-:W-:Y:S02]  /*82c0*/  IMAD.MOV.U32 R183, RZ, RZ, R200 ;  /* 0x000000ffffb77224 */ /* 0x000fe400078e00c8 */
        /* <DEDUP_REMOVED lines=14> */
[----:B--2---:R-:W-:-:S05]  /*83b0*/  VIADD R222, R222, 0xffffffff ;  /* 0xffffffffdede7836 */ /* 0x004fca0000000000 */
[----:B------:R2:W-:Y:S04]  /*83c0*/  STL [R1+0x48], R222 ;  /* 0x000048de01007387 */ /* 0x0005e80000100800 */
[----:B------:R0:W-:Y:S04]  /*83d0*/  STL [R1+0x34], R132 ;  /* 0x0000348401007387 */ /* 0x0001e80000100800 */
[----:B------:R0:W-:Y:S04]  /*83e0*/  STL [R1+0x38], R134 ;  /* 0x0000388601007387 */ /* 0x0001e80000100800 */
[----:B------:R0:W-:Y:S01]  /*83f0*/  STL [R1+0x3c], R198 ;  /* 0x00003cc601007387 */ /* 0x0001e20000100800 */
[----:B------:R-:W-:Y:S01]  /*8400*/  ISETP.NE.U32.AND P0, PT, R222, RZ, PT ;  /* 0x000000ffde00720c */ /* 0x000fe20003f05070 */
        /* <DEDUP_REMOVED lines=62> */
[----:B------:R-:W-:Y:S01]  /*87f0*/  IMAD.WIDE R8, R4, 0x2, R178 ;  /* 0x0000000204087825 */ /* 0x000fe200078e02b2 */
[----:B----4-:R-:W-:-:S03]  /*8800*/  SHF.R.U32.HI R0, RZ, 0x6, R0 ;  /* 0x00000006ff007819 */ /* 0x010fc60000011600 */
[----:B------:R-:W-:Y:S01]  /*8810*/  IMAD.WIDE R6, R4, 0x2, R180 ;  /* 0x0000000204067825 */ /* 0x000fe200078e02b4 */
[----:B------:R-:W-:-:S03]  /*8820*/  UIADD3 UR16, UR16, -0x40, URZ ;  /* 0xffffffc010107890 */ /* 0x000fc6000fffe03f */
[----:B------:R-:W-:Y:S01]  /*8830*/  IMAD.WIDE R12, R4, 0x2, R182 ;  /* 0x00000002040c7825 */ /* 0x000fe200078e02b6 */
[----:B------:R-:W-:-:S03]  /*8840*/  WARPGROUP.DEPBAR.LE gsb0, 0x0 ;  /* 0x00008000000079c5 */ /* 0x000fc60000010000 */
[----:B------:R-:W-:-:S04]  /*8850*/  IMAD.WIDE R196, R4, 0x2, R196 ;  /* 0x0000000204c47825 */ /* 0x000fc800078e02c4 */
        /* <DEDUP_REMOVED lines=42> */
[----:B------:R-:W-:Y:S01]  /*8b00*/  IMAD.WIDE R136, R4, 0x2, R202 ;  /* 0x0000000204887825 */ /* 0x000fe200078e02ca */
[----:B------:R-:W-:-:S03]  /*8b10*/  SGXT.U32 R0, R0, 0x1 ;  /* 0x000000010000781a */ /* 0x000fc60000000000 */
        /* <DEDUP_REMOVED lines=87> */
[----:B-1----:R-:W-:Y:S02]  /*9090*/  IMAD.MOV.U32 R106, RZ, RZ, R107 ;  /* 0x000000ffff6a7224 */ /* 0x002fe400078e006b */
[----:B---3--:R-:W-:Y:S02]  /*90a0*/  IMAD.MOV.U32 R108, RZ, RZ, R109 ;  /* 0x000000ffff6c7224 */ /* 0x008fe400078e006d */
[----:B0-----:R-:W-:-:S02]  /*90b0*/  IMAD.MOV.U32 R110, RZ, RZ, R111 ;  /* 0x000000ffff6e7224 */ /* 0x001fc400078e006f */
        /* <DEDUP_REMOVED lines=10> */
[----:B--2---:R-:W-:Y:S02]  /*9160*/  IMAD.MOV.U32 R222, RZ, RZ, R133 ;  /* 0x000000ffffde7224 */ /* 0x004fe400078e0085 */
[----:B------:R-:W-:-:S02]  /*9170*/  IMAD.MOV.U32 R223, RZ, RZ, R135 ;  /* 0x000000ffffdf7224 */ /* 0x000fc400078e0087 */
[----:B------:R-:W-:Y:S01]  /*9180*/  IMAD.MOV.U32 R224, RZ, RZ, R199 ;  /* 0x000000ffffe07224 */ /* 0x000fe200078e00c7 */
[----:B------:R-:W-:Y:S06]  /*9190*/  @P0 BRA `(.L_x_1) ;  /* 0xffffffc0000c0947 */ /* 0x000fec000383ffff */
[----:B------:R-:W-:Y:S02]  /*91a0*/  F2FP.F16.F32.PACK_AB R83, R87, R83 ;  /* 0x000000535753723e */ /* 0x000fe400000000ff */
[----:B------:R-:W-:Y:S02]  /*91b0*/  F2FP.F16.F32.PACK_AB R82, R86, R82 ;  /* 0x000000525652723e */ /* 0x000fe400000000ff */
[----:B------:R-:W-:Y:S02]  /*91c0*/  F2FP.F16.F32.PACK_AB R81, R85, R81 ;  /* 0x000000515551723e */ /* 0x000fe400000000ff */
[----:B------:R-:W-:Y:S02]  /*91d0*/  F2FP.F16.F32.PACK_AB R80, R84, R80 ;  /* 0x000000505450723e */ /* 0x000fe400000000ff */
[----:B------:R-:W-:Y:S02]  /*91e0*/  F2FP.F16.F32.PACK_AB R75, R79, R75 ;  /* 0x0000004b4f4b723e */ /* 0x000fe400000000ff */
[----:B------:R-:W-:-:S02]  /*91f0*/  F2FP.F16.F32.PACK_AB R74, R78, R74 ;  /* 0x0000004a4e4a723e */ /* 0x000fc400000000ff */
        /* <DEDUP_REMOVED lines=25> */
[----:B------:R-:W-:-:S07]  /*9390*/  F2FP.F16.F32.PACK_AB R24, R28, R24 ;  /* 0x000000181c18723e */ /* 0x000fce00000000ff */
.L_x_0:
[----:B------:R-:W2:Y:S01]  /*93a0*/  LDL.LU R8, [R1+0x12c] ;  /* 0x00012c0001087983 */ /* 0x000ea20000300800 */
[----:B------:R-:W-:Y:S01]  /*93b0*/  ULDC.64 UR6, c[0x0][0x228] ;  /* 0x00008a0000067ab9 */ /* 0x000fe20000000a00 */
[----:B------:R-:W-:Y:S02]  /*93c0*/  ULDC UR4, c[0x0][0x244] ;  /* 0x0000910000047ab9 */ /* 0x000fe40000000800 */
[----:B------:R-:W3:Y:S04]  /*93d0*/  LDL.LU R7, [R1+0x128] ;  /* 0x0001280001077983 */ /* 0x000ee80000300800 */
[----:B------:R-:W4:Y:S04]  /*93e0*/  LDL.LU R6, [R1+0x124] ;  /* 0x0001240001067983 */ /* 0x000f280000300800 */
[----:B------:R-:W2:Y:S04]  /*93f0*/  LDL.LU R4, [R1+0x120] ;  /* 0x0001200001047983 */ /* 0x000ea80000300800 */
[----:B------:R-:W3:Y:S01]  /*9400*/  LDL.LU R16, [R1+0x4c] ;  /* 0x00004c0001107983 */ /* 0x000ee20000300800 */
[----:B------:R-:W1:Y:S03]  /*9410*/  S2R R3, SR_TID.X ;  /* 0x0000000000037919 */ /* 0x000e660000002100 */
[----:B0-----:R-:W2:Y:S04]  /*9420*/  LDL.LU R93, [R1+0x148] ;  /* 0x00014800015d7983 */ /* 0x001ea80000300800 */
[----:B------:R-:W2:Y:S04]  /*9430*/  LDL.LU R88, [R1+0x144] ;  /* 0x0001440001587983 */ /* 0x000ea80000300800 */
[----:B------:R-:W2:Y:S04]  /*9440*/  LDL.LU R92, [R1+0x140] ;  /* 0x00014000015c7983 */ /* 0x000ea80000300800 */
[----:B------:R-:W2:Y:S04]  /*9450*/  LDL.LU R91, [R1+0x13c] ;  /* 0x00013c00015b7983 */ /* 0x000ea80000300800 */
[----:B------:R-:W2:Y:S04]  /*9460*/  LDL.LU R90, [R1+0x138] ;  /* 0x00013800015a7983 */ /* 0x000ea80000300800 */
[----:B------:R-:W2:Y:S01]  /*9470*/  LDL.LU R89, [R1+0x134] ;  /* 0x0001340001597983 */ /* 0x000ea20000300800 */
[----:B-1----:R-:W-:-:S02]  /*9480*/  IMAD.SHL.U32 R2, R3, 0x80, RZ ;  /* 0x0000008003027824 */ /* 0x002fc400078e00ff */
[C---:B------:R-:W-:Y:S02]  /*9490*/  IMAD.SHL.U32 R0, R3.reuse, 0x10, RZ ;  /* 0x0000001003007824 */ /* 0x040fe400078e00ff */
[----:B------:R-:W-:Y:S01]  /*94a0*/  IMAD.SHL.U32 R3, R3, 0x8, RZ ;  /* 0x0000000803037824 */ /* 0x000fe200078e00ff */
[----:B------:R-:W-:Y:S02]  /*94b0*/  LOP3.LUT R5, R2, 0x400, RZ, 0xc0, !PT ;  /* 0x0000040002057812 */ /* 0x000fe400078ec0ff */
[----:B------:R-:W-:Y:S02]  /*94c0*/  LOP3.LUT R2, R0, 0x70, RZ, 0xc0, !PT ;  /* 0x0000007000027812 */ /* 0x000fe400078ec0ff */
[----:B------:R-:W-:Y:S02]  /*94d0*/  LOP3.LUT R3, R3, 0x380, RZ, 0xc0, !PT ;  /* 0x0000038003037812 */ /* 0x000fe400078ec0ff */
[----:B------:R-:W-:-:S05]  /*94e0*/  IADD3 R2, R5, UR12, R2 ;  /* 0x0000000c05027c10 */ /* 0x000fca000fffe002 */
[----:B------:R-:W-:Y:S01]  /*94f0*/  IMAD.IADD R44, R3, 0x1, R2 ;  /* 0x00000001032c7824 */ /* 0x000fe200078e0202 */
[----:B------:R-:W-:Y:S01]  /*9500*/  BAR.SYNC.DEFER_BLOCKING 0x0 ;  /* 0x0000000000007b1d */ /* 0x000fe20000010000 */
[----:B------:R-:W-:-:S07]  /*9510*/  LOP3.LUT R0, R0, 0x7f0, RZ, 0xc0, !PT ;  /* 0x000007f000007812 */ /* 0x000fce00078ec0ff */
[----:B------:R-:W0:Y:S01]  /*9520*/  LDC R3, c[0x0][0x248] ;  /* 0x00009200ff037b82 */ /* 0x000e220000000800 */
[----:B------:R1:W-:Y:S07]  /*9530*/  STSM.16.M88.4 [R44], R24 ;  /* 0x000000182c007844 */ /* 0x0003ee0000000200 */
[----:B------:R-:W-:Y:S01]  /*9540*/  BAR.SYNC.DEFER_BLOCKING 0x0 ;  /* 0x0000000000007b1d */ /* 0x000fe20000010000 */
[----:B---3--:R-:W-:-:S04]  /*9550*/  ISETP.GE.AND P0, PT, R16, UR6, PT ;  /* 0x0000000610007c0c */ /* 0x008fc8000bf06270 */
[----:B------:R-:W-:Y:S02]  /*9560*/  ISETP.LT.AND P2, PT, R7, UR7, !P0 ;  /* 0x0000000707007c0c */ /* 0x000fe4000c741270 */
[----:B----4-:R-:W-:Y:S02]  /*9570*/  ISETP.LT.AND P5, PT, R6, UR7, !P0 ;  /* 0x0000000706007c0c */ /* 0x010fe4000c7a1270 */
[----:B--2---:R-:W-:Y:S02]  /*9580*/  ISETP.LT.AND P3, PT, R4, UR7, !P0 ;  /* 0x0000000704007c0c */ /* 0x004fe4000c761270 */
[----:B------:R-:W2:Y:S01]  /*9590*/  LDS.128 R4, [R0+UR12] ;  /* 0x0000000c00047984 */ /* 0x000ea20008000c00 */
[----:B------:R-:W-:Y:S06]  /*95a0*/  BAR.SYNC.DEFER_BLOCKING 0x0 ;  /* 0x0000000000007b1d */ /* 0x000fec0000010000 */
[----:B------:R3:W-:Y:S02]  /*95b0*/  STSM.16.M88.4 [R44], R32 ;  /* 0x000000202c007844 */ /* 0x0007e40000000200 */
[----:B------:R-:W-:Y:S01]  /*95c0*/  BAR.SYNC.DEFER_BLOCKING 0x0 ;  /* 0x0000000000007b1d */ /* 0x000fe20000010000 */
[----:B------:R-:W-:-:S05]  /*95d0*/  ISETP.LT.AND P1, PT, R8, UR7, !P0 ;  /* 0x0000000708007c0c */ /* 0x000fca000c721270 */
[----:B------:R-:W4:Y:S02]  /*95e0*/  LDS.128 R8, [R0+UR12] ;  /* 0x0000000c00087984 */ /* 0x000f240008000c00 */
[----:B------:R-:W-:Y:S06]  /*95f0*/  BAR.SYNC.DEFER_BLOCKING 0x0 ;  /* 0x0000000000007b1d */ /* 0x000fec0000010000 */
[----:B------:R2:W-:Y:S02]  /*9600*/  STSM.16.M88.4 [R44], R40 ;  /* 0x000000282c007844 */ /* 0x0005e40000000200 */
[----:B------:R-:W-:Y:S06]  /*9610*/  BAR.SYNC.DEFER_BLOCKING 0x0 ;  /* 0x0000000000007b1d */ /* 0x000fec0000010000 */
[----:B------:R-:W4:Y:S02]  /*9620*/  LDS.128 R12, [R0+UR12] ;  /* 0x0000000c000c7984 */ /* 0x000f240008000c00 */
[----:B------:R-:W-:Y:S06]  /*9630*/  BAR.SYNC.DEFER_BLOCKING 0x0 ;  /* 0x0000000000007b1d */ /* 0x000fec0000010000 */
[----:B------:R-:W-:Y:S01]  /*9640*/  STSM.16.M88.4 [R44], R48 ;  /* 0x000000302c007844 */ /* 0x000fe20000000200 */
[----:B-1----:R-:W-:Y:S01]  /*9650*/  IMAD R24, R16, UR4, RZ ;  /* 0x0000000410187c24 */ /* 0x002fe2000f8e02ff */
[----:B------:R-:W-:Y:S01]  /*9660*/  ULDC.64 UR4, c[0x0][0x220] ;  /* 0x0000880000047ab9 */ /* 0x000fe20000000a00 */
[----:B------:R-:W-:Y:S06]  /*9670*/  BAR.SYNC.DEFER_BLOCKING 0x0 ;  /* 0x0000000000007b1d */ /* 0x000fec0000010000 */
[----:B------:R-:W1:Y:S02]  /*9680*/  LDS.128 R16, [R0+UR12] ;  /* 0x0000000c00107984 */ /* 0x000e640008000c00 */
[----:B------:R-:W-:Y:S06]  /*9690*/  BAR.SYNC.DEFER_BLOCKING 0x0 ;  /* 0x0000000000007b1d */ /* 0x000fec0000010000 */
[----:B------:R-:W-:Y:S02]  /*96a0*/  STSM.16.M88.4 [R44], R56 ;  /* 0x000000382c007844 */ /* 0x000fe40000000200 */
[----:B------:R-:W-:Y:S06]  /*96b0*/  BAR.SYNC.DEFER_BLOCKING 0x0 ;  /* 0x0000000000007b1d */ /* 0x000fec0000010000 */
[----:B------:R-:W1:Y:S02]  /*96c0*/  LDS.128 R20, [R0+UR12] ;  /* 0x0000000c00147984 */ /* 0x000e640008000c00 */
[----:B------:R-:W-:Y:S01]  /*96d0*/  BAR.SYNC.DEFER_BLOCKING 0x0 ;  /* 0x0000000000007b1d */ /* 0x000fe20000010000 */
[----:B------:R-:W-:-:S05]  /*96e0*/  LEA R2, P6, R24, UR4, 0x1 ;  /* 0x0000000418027c11 */ /* 0x000fca000f8c08ff */
[----:B------:R-:W-:Y:S01]  /*96f0*/  STSM.16.M88.4 [R44], R64 ;  /* 0x000000402c007844 */ /* 0x000fe20000000200 */
[----:B---3--:R-:W-:Y:S01]  /*9700*/  LEA.HI.X.SX32 R32, R24, UR5, 0x1, P6 ;  /* 0x0000000518207c11 */ /* 0x008fe2000b0f0eff */
[----:B------:R-:W-:Y:S06]  /*9710*/  BAR.SYNC.DEFER_BLOCKING 0x0 ;  /* 0x0000000000007b1d */ /* 0x000fec0000010000 */
[----:B------:R-:W3:Y:S02]  /*9720*/  LDS.128 R24, [R0+UR12] ;  /* 0x0000000c00187984 */ /* 0x000ee40008000c00 */
[----:B------:R-:W-:Y:S01]  /*9730*/  BAR.SYNC.DEFER_BLOCKING 0x0 ;  /* 0x0000000000007b1d */ /* 0x000fe20000010000 */
[----:B0----5:R-:W-:-:S05]  /*9740*/  IMAD R29, R220, R3, RZ ;  /* 0x00000003dc1d7224 */ /* 0x021fca00078e02ff */
[----:B------:R-:W-:Y:S02]  /*9750*/  STSM.16.M88.4 [R44], R72 ;  /* 0x000000482c007844 */ /* 0x000fe40000000200 */
[----:B------:R-:W-:Y:S01]  /*9760*/  BAR.SYNC.DEFER_BLOCKING 0x0 ;  /* 0x0000000000007b1d */ /* 0x000fe20000010000 */
[----:B------:R-:W-:Y:S01]  /*9770*/  LEA R34, P6, R29, R2, 0x1 ;  /* 0x000000021d227211 */ /* 0x000fe200078c08ff */
[----:B------:R-:W-:-:S03]  /*9780*/  IMAD R33, R3, 0x2, R29 ;  /* 0x0000000203217824 */ /* 0x000fc600078e021d */
[----:B------:R-:W-:Y:S02]  /*9790*/  LEA.HI.X.SX32 R35, R29, R32, 0x1, P6 ;  /* 0x000000201d237211 */ /* 0x000fe400030f0eff */
[----:B------:R-:W0:Y:S01]  /*97a0*/  LDS.128 R28, [R0+UR12] ;  /* 0x0000000c001c7984 */ /* 0x000e220008000c00 */
[----:B------:R-:W-:Y:S01]  /*97b0*/  BAR.SYNC.DEFER_BLOCKING 0x0 ;  /* 0x0000000000007b1d */ /* 0x000fe20000010000 */
[----:B------:R-:W-:Y:S01]  /*97c0*/  LEA R36, P6, R33, R2, 0x1 ;  /* 0x0000000221247211 */ /* 0x000fe200078c08ff */
[----:B------:R-:W-:Y:S01]  /*97d0*/  IMAD R39, R3, 0x2, R33 ;  /* 0x0000000203277824 */ /* 0x000fe200078e0221 */
[----:B------:R-:W-:Y:S02]  /*97e0*/  ISETP.LT.AND P4, PT, R220, UR7, !P0 ;  /* 0x00000007dc007c0c */ /* 0x000fe4000c781270 */
[----:B------:R-:W-:Y:S01]  /*97f0*/  LEA.HI.X.SX32 R37, R33, R32, 0x1, P6 ;  /* 0x0000002021257211 */ /* 0x000fe200030f0eff */
[----:B------:R-:W-:Y:S01]  /*9800*/  IMAD R33, R3, 0x2, R39 ;  /* 0x0000000203217824 */ /* 0x000fe200078e0227 */
[C---:B------:R-:W-:Y:S01]  /*9810*/  LEA R38, P6, R39.reuse, R2, 0x1 ;  /* 0x0000000227267211 */ /* 0x040fe200078c08ff */
[----:B------:R-:W-:Y:S01]  /*9820*/  STSM.16.M88.4 [R44], R80 ;  /* 0x000000502c007844 */ /* 0x000fe20000000200 */
[----:B------:R-:W-:Y:S02]  /*9830*/  BAR.SYNC.DEFER_BLOCKING 0x0 ;  /* 0x0000000000007b1d */ /* 0x000fe40000010000 */
[----:B------:R-:W-:Y:S01]  /*9840*/  LEA.HI.X.SX32 R39, R39, R32, 0x1, P6 ;  /* 0x0000002027277211 */ /* 0x000fe200030f0eff */
[----:B--2---:R-:W-:Y:S01]  /*9850*/  IMAD R43, R3, 0x2, R33 ;  /* 0x00000002032b7824 */ /* 0x004fe200078e0221 */
[----:B------:R-:W-:-:S04]  /*9860*/  LEA R40, P6, R33, R2, 0x1 ;  /* 0x0000000221287211 */ /* 0x000fc800078c08ff */
[----:B------:R-:W-:Y:S01]  /*9870*/  LEA.HI.X.SX32 R41, R33, R32, 0x1, P6 ;  /* 0x0000002021297211 */ /* 0x000fe200030f0eff */
[----:B------:R2:W-:Y:S04]  /*9880*/  @P4 STG.E.U16 desc[UR14][R34.64], R4 ;  /* 0x0000000422004986 */ /* 0x0005e8000c10150e */
[----:B------:R-:W-:Y:S04]  /*9890*/  @P1 STG.E.U16 desc[UR14][R36.64], R5 ;  /* 0x0000000524001986 */ /* 0x000fe8000c10150e */
[----:B------:R-:W-:Y:S01]  /*98a0*/  @P2 STG.E.U16 desc[UR14][R38.64], R6 ;  /* 0x0000000626002986 */ /* 0x000fe2000c10150e */
[----:B--2---:R-:W-:-:S03]  /*98b0*/  LEA R34, P6, R43, R2, 0x1 ;  /* 0x000000022b227211 */ /* 0x004fc600078c08ff */
[----:B------:R2:W-:Y:S01]  /*98c0*/  @P5 STG.E.U16 desc[UR14][R40.64], R7 ;  /* 0x0000000728005986 */ /* 0x0005e2000c10150e */
[----:B------:R-:W-:Y:S02]  /*98d0*/  ISETP.LT.AND P1, PT, R88, UR7, !P0 ;  /* 0x0000000758007c0c */ /* 0x000fe4000c721270 */
[----:B------:R-:W-:Y:S01]  /*98e0*/  LEA.HI.X.SX32 R35, R43, R32, 0x1, P6 ;  /* 0x000000202b237211 */ /* 0x000fe200030f0eff */
[----:B------:R-:W3:Y:S01]  /*98f0*/  LDL.LU R88, [R1+0x130] ;  /* 0x0001300001587983 */ /* 0x000ee20000300800 */
[----:B------:R-:W-:Y:S02]  /*9900*/  ISETP.LT.AND P5, PT, R91, UR7, !P0 ;  /* 0x000000075b007c0c */ /* 0x000fe4000c7a1270 */
[----:B------:R-:W-:Y:S01]  /*9910*/  ISETP.LT.AND P4, PT, R93, UR7, !P0 ;  /* 0x000000075d007c0c */ /* 0x000fe2000c781270 */
[----:B------:R-:W3:Y:S01]  /*9920*/  LDL.LU R91, [R1+0x11c] ;  /* 0x00011c00015b7983 */ /* 0x000ee20000300800 */
[----:B--2---:R-:W-:-:S03]  /*9930*/  PRMT R41, R4, 0x7632, R41 ;  /* 0x0000763204297816 */ /* 0x004fc60000000029 */
[----:B------:R-:W2:Y:S04]  /*9940*/  LDL.LU R93, [R1+0x118] ;  /* 0x00011800015d7983 */ /* 0x000ea80000300800 */
[----:B------:R4:W-:Y:S01]  /*9950*/  @P3 STG.E.U16 desc[UR14][R34.64], R41 ;  /* 0x0000002922003986 */ /* 0x0009e2000c10150e */
[----:B------:R-:W-:-:S03]  /*9960*/  ISETP.LT.AND P3, PT, R90, UR7, !P0 ;  /* 0x000000075a007c0c */ /* 0x000fc6000c761270 */
[----:B------:R-:W2:Y:S01]  /*9970*/  LDL.LU R90, [R1+0x114] ;  /* 0x00011400015a7983 */ /* 0x000ea20000300800 */
[----:B------:R-:W-:Y:S01]  /*9980*/  IMAD R33, R3, 0x2, R43 ;  /* 0x0000000203217824 */ /* 0x000fe200078e022b */
[----:B------:R-:W-:-:S03]  /*9990*/  PRMT R42, R5, 0x7632, R42 ;  /* 0x00007632052a7816 */ /* 0x000fc6000000002a */
[----:B------:R-:W-:Y:S01]  /*99a0*/  IMAD R5, R3, 0x2, R33 ;  /* 0x0000000203057824 */ /* 0x000fe200078e0221 */
[----:B------:R-:W-:-:S04]  /*99b0*/  LEA R36, P6, R33, R2, 0x1 ;  /* 0x0000000221247211 */ /* 0x000fc800078c08ff */
[----:B------:R-:W-:Y:S01]  /*99c0*/  LEA.HI.X.SX32 R37, R33, R32, 0x1, P6 ;  /* 0x0000002021257211 */ /* 0x000fe200030f0eff */
[----:B------:R-:W-:Y:S01]  /*99d0*/  IMAD R33, R3, 0x2, R5 ;  /* 0x0000000203217824 */ /* 0x000fe200078e0205 */
[C---:B------:R-:W-:Y:S02]  /*99e0*/  LEA R4, P6, R5.reuse, R2, 0x1 ;  /* 0x0000000205047211 */ /* 0x040fe400078c08ff */
[----:B----4-:R-:W-:Y:S01]  /*99f0*/  PRMT R35, R6, 0x7632, R35 ;  /* 0x0000763206237816 */ /* 0x010fe20000000023 */
[----:B------:R4:W-:Y:S01]  /*9a00*/  @P4 STG.E.U16 desc[UR14][R36.64], R42 ;  /* 0x0000002a24004986 */ /* 0x0009e2000c10150e */
[----:B------:R-:W-:Y:S01]  /*9a10*/  LEA.HI.X.SX32 R5, R5, R32, 0x1, P6 ;  /* 0x0000002005057211 */ /* 0x000fe200030f0eff */
[----:B------:R-:W-:Y:S01]  /*9a20*/  IMAD R39, R3, 0x2, R33 ;  /* 0x0000000203277824 */ /* 0x000fe200078e0221 */
[----:B------:R-:W-:Y:S02]  /*9a30*/  ISETP.LT.AND P2, PT, R92, UR7, !P0 ;  /* 0x000000075c007c0c */ /* 0x000fe4000c741270 */
[----:B------:R-:W-:Y:S01]  /*9a40*/  LEA R6, P6, R33, R2, 0x1 ;  /* 0x0000000221067211 */ /* 0x000fe200078c08ff */
[----:B------:R-:W2:Y:S01]  /*9a50*/  LDL.LU R92, [R1+0x110] ;  /* 0x00011000015c7983 */ /* 0x000ea20000300800 */
[----:B------:R-:W-:-:S03]  /*9a60*/  ISETP.LT.AND P4, PT, R89, UR7, !P0 ;  /* 0x0000000759007c0c */ /* 0x000fc6000c781270 */
[----:B------:R-:W2:Y:S01]  /*9a70*/  LDL.LU R89, [R1+0x10c] ;  /* 0x00010c0001597983 */ /* 0x000ea20000300800 */
[----:B----4-:R-:W-:Y:S02]  /*9a80*/  PRMT R37, R7, 0x7632, R37 ;  /* 0x0000763207257816 */ /* 0x010fe40000000025 */
[----:B------:R-:W-:Y:S01]  /*9a90*/  LEA.HI.X.SX32 R7, R33, R32, 0x1, P6 ;  /* 0x0000002021077211 */ /* 0x000fe200030f0eff */
[----:B------:R-:W-:Y:S01]  /*9aa0*/  IMAD R33, R3, 0x2, R39 ;  /* 0x0000000203217824 */ /* 0x000fe200078e0227 */
[C---:B------:R-:W-:Y:S01]  /*9ab0*/  LEA R34, P6, R39.reuse, R2, 0x1 ;  /* 0x0000000227227211 */ /* 0x040fe200078c08ff */
[----:B------:R4:W-:Y:S04]  /*9ac0*/  @P1 STG.E.U16 desc[UR14][R4.64], R35 ;  /* 0x0000002304001986 */ /* 0x0009e8000c10150e */
[----:B------:R1:W-:Y:S01]  /*9ad0*/  @P2 STG.E.U16 desc[UR14][R6.64], R37 ;  /* 0x0000002506002986 */ /* 0x0003e2000c10150e */
[----:B----4-:R-:W-:-:S02]  /*9ae0*/  LEA.HI.X.SX32 R35, R39, R32, 0x1, P6 ;  /* 0x0000002027237211 */ /* 0x010fc400030f0eff */
[----:B------:R-:W-:-:S04]  /*9af0*/  LEA R36, P6, R33, R2, 0x1 ;  /* 0x0000000221247211 */ /* 0x000fc800078c08ff */
[----:B-1----:R-:W-:Y:S01]  /*9b00*/  LEA.HI.X.SX32 R37, R33, R32, 0x1, P6 ;  /* 0x0000002021257211 */ /* 0x002fe200030f0eff */
[----:B------:R1:W-:Y:S04]  /*9b10*/  @P5 STG.E.U16 desc[UR14][R34.64], R8 ;  /* 0x0000000822005986 */ /* 0x0003e8000c10150e */
[----:B------:R4:W-:Y:S01]  /*9b20*/  @P3 STG.E.U16 desc[UR14][R36.64], R9 ;  /* 0x0000000924003986 */ /* 0x0009e2000c10150e */
[----:B---3--:R-:W-:-:S03]  /*9b30*/  ISETP.LT.AND P1, PT, R88, UR7, !P0 ;  /* 0x0000000758007c0c */ /* 0x008fc6000c721270 */
[----:B------:R-:W3:Y:S01]  /*9b40*/  LDL.LU R88, [R1+0x108] ;  /* 0x0001080001587983 */ /* 0x000ee20000300800 */
[----:B------:R-:W-:-:S03]  /*9b50*/  ISETP.LT.AND P2, PT, R91, UR7, !P0 ;  /* 0x000000075b007c0c */ /* 0x000fc6000c741270 */
[----:B------:R-:W3:Y:S01]  /*9b60*/  LDL.LU R91, [R1+0x104] ;  /* 0x00010400015b7983 */ /* 0x000ee20000300800 */
[----:B--2---:R-:W-:-:S03]  /*9b70*/  ISETP.LT.AND P3, PT, R90, UR7, !P0 ;  /* 0x000000075a007c0c */ /* 0x004fc6000c761270 */
[----:B------:R-:W2:Y:S01]  /*9b80*/  LDL.LU R90, [R1+0x100] ;  /* 0x00010000015a7983 */ /* 0x000ea20000300800 */
[----:B------:R-:W-:-:S04]  /*9b90*/  IMAD R39, R3, 0x2, R33 ;  /* 0x0000000203277824 */ /* 0x000fc800078e0221 */
[----:B------:R-:W-:Y:S01]  /*9ba0*/  IMAD R33, R3, 0x2, R39 ;  /* 0x0000000203217824 */ /* 0x000fe200078e0227 */
[----:B------:R-:W-:-:S04]  /*9bb0*/  LEA R4, P6, R39, R2, 0x1 ;  /* 0x0000000227047211 */ /* 0x000fc800078c08ff */
[----:B------:R-:W-:Y:S02]  /*9bc0*/  LEA.HI.X.SX32 R5, R39, R32, 0x1, P6 ;  /* 0x0000002027057211 */ /* 0x000fe400030f0eff */
[----:B------:R-:W-:Y:S01]  /*9bd0*/  LEA R6, P6, R33, R2, 0x1 ;  /* 0x0000000221067211 */ /* 0x000fe200078c08ff */
[----:B------:R-:W-:-:S03]  /*9be0*/  IMAD R39, R3, 0x2, R33 ;  /* 0x0000000203277824 */ /* 0x000fc600078e0221 */
[----:B------:R-:W-:Y:S01]  /*9bf0*/  LEA.HI.X.SX32 R7, R33, R32, 0x1, P6 ;  /* 0x0000002021077211 */ /* 0x000fe200030f0eff */
[----:B------:R0:W-:Y:S01]  /*9c00*/  @P4 STG.E.U16 desc[UR14][R4.64], R10 ;  /* 0x0000000a04004986 */ /* 0x0001e2000c10150e */
[----:B------:R-:W-:Y:S01]  /*9c10*/  IMAD R33, R3, 0x2, R39 ;  /* 0x0000000203217824 */ /* 0x000fe200078e0227 */
[----:B-1----:R-:W-:Y:S02]  /*9c20*/  LEA R34, P6, R39, R2, 0x1 ;  /* 0x0000000227227211 */ /* 0x002fe400078c08ff */
[----:B------:R-:W-:Y:S01]  /*9c30*/  ISETP.LT.AND P5, PT, R93, UR7, !P0 ;  /* 0x000000075d007c0c */ /* 0x000fe2000c7a1270 */
[----:B------:R-:W-:Y:S01]  /*9c40*/  @P1 STG.E.U16 desc[UR14][R6.64], R11 ;  /* 0x0000000b06001986 */ /* 0x000fe2000c10150e */
[----:B------:R-:W-:Y:S02]  /*9c50*/  ISETP.LT.AND P1, PT, R89, UR7, !P0 ;  /* 0x0000000759007c0c */ /* 0x000fe4000c721270 */
[----:B------:R-:W-:Y:S01]  /*9c60*/  LEA.HI.X.SX32 R35, R39, R32, 0x1, P6 ;  /* 0x0000002027237211 */ /* 0x000fe200030f0eff */
[----:B------:R-:W2:Y:S01]  /*9c70*/  LDL.LU R89, [R1+0xfc] ;  /* 0x0000fc0001597983 */ /* 0x000ea20000300800 */
[----:B----4-:R-:W-:-:S02]  /*9c80*/  LEA R36, P6, R33, R2, 0x1 ;  /* 0x0000000221247211 */ /* 0x010fc400078c08ff */
[----:B0-----:R-:W-:Y:S01]  /*9c90*/  PRMT R5, R9, 0x7632, R5 ;  /* 0x0000763209057816 */ /* 0x001fe20000000005 */
[----:B------:R-:W-:Y:S01]  /*9ca0*/  IMAD R9, R3, 0x2, R33 ;  /* 0x0000000203097824 */ /* 0x000fe200078e0221 */
[----:B------:R-:W-:Y:S01]  /*9cb0*/  PRMT R8, R8, 0x7632, R8 ;  /* 0x0000763208087816 */ /* 0x000fe20000000008 */
[----:B------:R-:W4:Y:S01]  /*9cc0*/  LDL.LU R93, [R1+0xf8] ;  /* 0x0000f800015d7983 */ /* 0x000f220000300800 */
[----:B------:R-:W-:Y:S02]  /*9cd0*/  LEA.HI.X.SX32 R37, R33, R32, 0x1, P6 ;  /* 0x0000002021257211 */ /* 0x000fe400030f0eff */
[----:B------:R-:W-:Y:S01]  /*9ce0*/  LEA R4, P6, R9, R2, 0x1 ;  /* 0x0000000209047211 */ /* 0x000fe200078c08ff */
[----:B------:R0:W-:Y:S04]  /*9cf0*/  @P2 STG.E.U16 desc[UR14][R34.64], R8 ;  /* 0x0000000822002986 */ /* 0x0001e8000c10150e */
[----:B------:R1:W-:Y:S01]  /*9d00*/  @P5 STG.E.U16 desc[UR14][R36.64], R5 ;  /* 0x0000000524005986 */ /* 0x0003e2000c10150e */
[----:B------:R-:W-:-:S02]  /*9d10*/  ISETP.LT.AND P4, PT, R92, UR7, !P0 ;  /* 0x000000075c007c0c */ /* 0x000fc4000c781270 */
[----:B0-----:R-:W-:Y:S02]  /*9d20*/  PRMT R35, R10, 0x7632, R35 ;  /* 0x000076320a237816 */ /* 0x001fe40000000023 */
[----:B-1----:R-:W-:-:S05]  /*9d30*/  LEA.HI.X.SX32 R5, R9, R32, 0x1, P6 ;  /* 0x0000002009057211 */ /* 0x002fca00030f0eff */
[----:B------:R0:W-:Y:S01]  /*9d40*/  @P3 STG.E.U16 desc[UR14][R4.64], R35 ;  /* 0x0000002304003986 */ /* 0x0001e2000c10150e */
[----:B---3--:R-:W-:-:S03]  /*9d50*/  ISETP.LT.AND P2, PT, R88, UR7, !P0 ;  /* 0x0000000758007c0c */ /* 0x008fc6000c741270 */
[----:B------:R-:W3:Y:S01]  /*9d60*/  LDL.LU R88, [R1+0xf4] ;  /* 0x0000f40001587983 */ /* 0x000ee20000300800 */
[----:B------:R-:W-:-:S03]  /*9d70*/  ISETP.LT.AND P5, PT, R91, UR7, !P0 ;  /* 0x000000075b007c0c */ /* 0x000fc6000c7a1270 */
[----:B------:R-:W3:Y:S04]  /*9d80*/  LDL.LU R92, [R1+0xf0] ;  /* 0x0000f000015c7983 */ /* 0x000ee80000300800 */
[----:B------:R-:W3:Y:S01]  /*9d90*/  LDL.LU R91, [R1+0xec] ;  /* 0x0000ec00015b7983 */ /* 0x000ee20000300800 */
[----:B--2---:R-:W-:-:S03]  /*9da0*/  ISETP.LT.AND P3, PT, R90, UR7, !P0 ;  /* 0x000000075a007c0c */ /* 0x004fc6000c761270 */
[----:B------:R-:W2:Y:S01]  /*9db0*/  LDL.LU R90, [R1+0xe8] ;  /* 0x0000e800015a7983 */ /* 0x000ea20000300800 */
[----:B------:R-:W-:-:S04]  /*9dc0*/  IMAD R7, R3, 0x2, R9 ;  /* 0x0000000203077824 */ /* 0x000fc800078e0209 */
[----:B------:R-:W-:Y:S01]  /*9dd0*/  IMAD R9, R3, 0x2, R7 ;  /* 0x0000000203097824 */ /* 0x000fe200078e0207 */
[----:B------:R-:W-:Y:S02]  /*9de0*/  LEA R6, P6, R7, R2, 0x1 ;  /* 0x0000000207067211 */ /* 0x000fe400078c08ff */
[----:B------:R-:W-:Y:S01]  /*9df0*/  PRMT R37, R11, 0x7632, R37 ;  /* 0x000076320b257816 */ /* 0x000fe20000000025 */
[----:B------:R-:W-:Y:S01]  /*9e00*/  IMAD R11, R3, 0x2, R9 ;  /* 0x00000002030b7824 */ /* 0x000fe200078e0209 */
[----:B------:R-:W-:Y:S02]  /*9e10*/  LEA.HI.X.SX32 R7, R7, R32, 0x1, P6 ;  /* 0x0000002007077211 */ /* 0x000fe400030f0eff */
[----:B------:R-:W-:Y:S01]  /*9e20*/  LEA R8, P6, R9, R2, 0x1 ;  /* 0x0000000209087211 */ /* 0x000fe200078c08ff */
[----:B------:R-:W-:-:S03]  /*9e30*/  IMAD R33, R3, 0x2, R11 ;  /* 0x0000000203217824 */ /* 0x000fc600078e020b */
[----:B------:R-:W-:Y:S02]  /*9e40*/  LEA.HI.X.SX32 R9, R9, R32, 0x1, P6 ;  /* 0x0000002009097211 */ /* 0x000fe400030f0eff */
[----:B------:R-:W-:Y:S01]  /*9e50*/  LEA R10, P6, R11, R2, 0x1 ;  /* 0x000000020b0a7211 */ /* 0x000fe200078c08ff */
[----:B------:R1:W-:Y:S01]  /*9e60*/  @P4 STG.E.U16 desc[UR14][R6.64], R37 ;  /* 0x0000002506004986 */ /* 0x0003e2000c10150e */
[----:B0-----:R-:W-:Y:S02]  /*9e70*/  IMAD R35, R3, 0x2, R33 ;  /* 0x0000000203237824 */ /* 0x001fe400078e0221 */
[----:B------:R-:W-:Y:S02]  /*9e80*/  LEA.HI.X.SX32 R11, R11, R32, 0x1, P6 ;  /* 0x000000200b0b7211 */ /* 0x000fe400030f0eff */
[----:B------:R-:W-:Y:S02]  /*9e90*/  LEA R4, P6, R33, R2, 0x1 ;  /* 0x0000000221047211 */ /* 0x000fe400078c08ff */
[----:B------:R-:W-:-:S02]  /*9ea0*/  ISETP.LT.AND P4, PT, R89, UR7, !P0 ;  /* 0x0000000759007c0c */ /* 0x000fc4000c781270 */
[----:B------:R-:W2:Y:S01]  /*9eb0*/  LDL.LU R89, [R1+0xe4] ;  /* 0x0000e40001597983 */ /* 0x000ea20000300800 */
[----:B------:R-:W-:Y:S01]  /*9ec0*/  LEA.HI.X.SX32 R5, R33, R32, 0x1, P6 ;  /* 0x0000002021057211 */ /* 0x000fe200030f0eff */
[----:B------:R-:W-:Y:S01]  /*9ed0*/  IMAD R33, R3, 0x2, R35 ;  /* 0x0000000203217824 */ /* 0x000fe200078e0223 */
[C---:B-1----:R-:W-:Y:S01]  /*9ee0*/  LEA R6, P6, R35.reuse, R2, 0x1 ;  /* 0x0000000223067211 */ /* 0x042fe200078c08ff */
[----:B------:R0:W-:Y:S03]  /*9ef0*/  @P1 STG.E.U16 desc[UR14][R8.64], R12 ;  /* 0x0000000c08001986 */ /* 0x0001e6000c10150e */
[----:B------:R-:W-:Y:S01]  /*9f00*/  LEA.HI.X.SX32 R7, R35, R32, 0x1, P6 ;  /* 0x0000002023077211 */ /* 0x000fe200030f0eff */
[----:B------:R-:W-:Y:S01]  /*9f10*/  @P2 STG.E.U16 desc[UR14][R10.64], R13 ;  /* 0x0000000d0a002986 */ /* 0x000fe2000c10150e */
[----:B0-----:R-:W-:Y:S02]  /*9f20*/  LEA R8, P6, R33, R2, 0x1 ;  /* 0x0000000221087211 */ /* 0x001fe400078c08ff */
[----:B------:R-:W-:-:S02]  /*9f30*/  PRMT R12, R12, 0x7632, R12 ;  /* 0x000076320c0c7816 */ /* 0x000fc4000000000c */
[----:B------:R-:W-:Y:S01]  /*9f40*/  LEA.HI.X.SX32 R9, R33, R32, 0x1, P6 ;  /* 0x0000002021097211 */ /* 0x000fe200030f0eff */
[----:B------:R0:W-:Y:S01]  /*9f50*/  @P5 STG.E.U16 desc[UR14][R4.64], R14 ;  /* 0x0000000e04005986 */ /* 0x0001e2000c10150e */
[----:B----4-:R-:W-:-:S03]  /*9f60*/  ISETP.LT.AND P1, PT, R93, UR7, !P0 ;  /* 0x000000075d007c0c */ /* 0x010fc6000c721270 */
[----:B------:R1:W-:Y:S04]  /*9f70*/  @P3 STG.E.U16 desc[UR14][R6.64], R15 ;  /* 0x0000000f06003986 */ /* 0x0003e8000c10150e */
[----:B------:R-:W-:Y:S01]  /*9f80*/  @P4 STG.E.U16 desc[UR14][R8.64], R12 ;  /* 0x0000000c08004986 */ /* 0x000fe2000c10150e */
[----:B---3--:R-:W-:-:S03]  /*9f90*/  ISETP.LT.AND P2, PT, R88, UR7, !P0 ;  /* 0x0000000758007c0c */ /* 0x008fc6000c741270 */
[----:B------:R-:W3:Y:S01]  /*9fa0*/  LDL.LU R88, [R1+0xe0] ;  /* 0x0000e00001587983 */ /* 0x000ee20000300800 */
[----:B------:R-:W-:-:S03]  /*9fb0*/  ISETP.LT.AND P5, PT, R92, UR7, !P0 ;  /* 0x000000075c007c0c */ /* 0x000fc6000c7a1270 */
[----:B------:R-:W4:Y:S04]  /*9fc0*/  LDL.LU R93, [R1+0xdc] ;  /* 0x0000dc00015d7983 */ /* 0x000f280000300800 */
[----:B------:R-:W4:Y:S01]  /*9fd0*/  LDL.LU R92, [R1+0xd8] ;  /* 0x0000d800015c7983 */ /* 0x000f220000300800 */
[----:B--2---:R-:W-:-:S03]  /*9fe0*/  ISETP.LT.AND P4, PT, R90, UR7, !P0 ;  /* 0x000000075a007c0c */ /* 0x004fc6000c781270 */
[----:B------:R-:W2:Y:S01]  /*9ff0*/  LDL.LU R90, [R1+0xd4] ;  /* 0x0000d400015a7983 */ /* 0x000ea20000300800 */
[----:B------:R-:W-:Y:S01]  /*a000*/  IMAD R35, R3, 0x2, R33 ;  /* 0x0000000203237824 */ /* 0x000fe200078e0221 */
[----:B0-----:R-:W-:-:S03]  /*a010*/  PRMT R5, R13, 0x7632, R5 ;  /* 0x000076320d057816 */ /* 0x001fc60000000005 */
[----:B------:R-:W-:Y:S01]  /*a020*/  IMAD R13, R3, 0x2, R35 ;  /* 0x00000002030d7824 */ /* 0x000fe200078e0223 */
[----:B------:R-:W-:-:S04]  /*a030*/  LEA R10, P6, R35, R2, 0x1 ;  /* 0x00000002230a7211 */ /* 0x000fc800078c08ff */
[----:B------:R-:W-:Y:S01]  /*a040*/  LEA.HI.X.SX32 R11, R35, R32, 0x1, P6 ;  /* 0x00000020230b7211 */ /* 0x000fe200030f0eff */
[----:B-1----:R-:W-:Y:S01]  /*a050*/  IMAD R7, R3, 0x2, R13 ;  /* 0x0000000203077824 */ /* 0x002fe200078e020d */
[----:B------:R-:W-:-:S03]  /*a060*/  LEA R4, P6, R13, R2, 0x1 ;  /* 0x000000020d047211 */ /* 0x000fc600078c08ff */
[----:B------:R0:W-:Y:S01]  /*a070*/  @P1 STG.E.U16 desc[UR14][R10.64], R5 ;  /* 0x000000050a001986 */ /* 0x0001e2000c10150e */
[----:B------:R-:W-:-:S03]  /*a080*/  ISETP.LT.AND P3, PT, R91, UR7, !P0 ;  /* 0x000000075b007c0c */ /* 0x000fc6000c761270 */
[----:B------:R-:W4:Y:S01]  /*a090*/  LDL.LU R91, [R1+0xd0] ;  /* 0x0000d000015b7983 */ /* 0x000f220000300800 */
[----:B0-----:R-:W-:Y:S01]  /*a0a0*/  LEA.HI.X.SX32 R5, R13, R32, 0x1, P6 ;  /* 0x000000200d057211 */ /* 0x001fe200030f0eff */
[----:B------:R-:W-:Y:S01]  /*a0b0*/  IMAD R13, R3, 0x2, R7 ;  /* 0x00000002030d7824 */ /* 0x000fe200078e0207 */
[----:B------:R-:W-:Y:S02]  /*a0c0*/  LEA R6, P6, R7, R2, 0x1 ;  /* 0x0000000207067211 */ /* 0x000fe400078c08ff */
[----:B------:R-:W-:Y:S02]  /*a0d0*/  ISETP.LT.AND P1, PT, R89, UR7, !P0 ;  /* 0x0000000759007c0c */ /* 0x000fe4000c721270 */
[----:B------:R-:W4:Y:S01]  /*a0e0*/  LDL.LU R89, [R1+0xcc] ;  /* 0x0000cc0001597983 */ /* 0x000f220000300800 */
[----:B------:R-:W-:Y:S01]  /*a0f0*/  LEA.HI.X.SX32 R7, R7, R32, 0x1, P6 ;  /* 0x0000002007077211 */ /* 0x000fe200030f0eff */
[----:B------:R-:W-:Y:S01]  /*a100*/  IMAD R11, R3, 0x2, R13 ;  /* 0x00000002030b7824 */ /* 0x000fe200078e020d */
[----:B------:R-:W-:-:S02]  /*a110*/  LEA R8, P6, R13, R2, 0x1 ;  /* 0x000000020d087211 */ /* 0x000fc400078c08ff */
[----:B------:R-:W-:Y:S02]  /*a120*/  PRMT R14, R14, 0x7632, R14 ;  /* 0x000076320e0e7816 */ /* 0x000fe4000000000e */
[----:B------:R-:W-:Y:S02]  /*a130*/  LEA.HI.X.SX32 R9, R13, R32, 0x1, P6 ;  /* 0x000000200d097211 */ /* 0x000fe400030f0eff */
[----:B------:R-:W-:Y:S01]  /*a140*/  LEA R10, P6, R11, R2, 0x1 ;  /* 0x000000020b0a7211 */ /* 0x000fe200078c08ff */
[----:B------:R-:W-:Y:S01]  /*a150*/  IMAD R13, R3, 0x2, R11 ;  /* 0x00000002030d7824 */ /* 0x000fe200078e020b */
[----:B------:R-:W-:Y:S01]  /*a160*/  PRMT R33, R15, 0x7632, R33 ;  /* 0x000076320f217816 */ /* 0x000fe20000000021 */
[----:B------:R0:W-:Y:S01]  /*a170*/  @P2 STG.E.U16 desc[UR14][R4.64], R14 ;  /* 0x0000000e04002986 */ /* 0x0001e2000c10150e */
[----:B------:R-:W-:-:S03]  /*a180*/  LEA.HI.X.SX32 R11, R11, R32, 0x1, P6 ;  /* 0x000000200b0b7211 */ /* 0x000fc600030f0eff */
[----:B------:R1:W-:Y:S04]  /*a190*/  @P5 STG.E.U16 desc[UR14][R6.64], R33 ;  /* 0x0000002106005986 */ /* 0x0003e8000c10150e */
[----:B------:R4:W-:Y:S04]  /*a1a0*/  @P3 STG.E.U16 desc[UR14][R8.64], R16 ;  /* 0x0000001008003986 */ /* 0x0009e8000c10150e */
[----:B------:R4:W-:Y:S01]  /*a1b0*/  @P4 STG.E.U16 desc[UR14][R10.64], R17 ;  /* 0x000000110a004986 */ /* 0x0009e2000c10150e */
[----:B---3--:R-:W-:-:S03]  /*a1c0*/  ISETP.LT.AND P2, PT, R88, UR7, !P0 ;  /* 0x0000000758007c0c */ /* 0x008fc6000c741270 */
[----:B------:R-:W3:Y:S04]  /*a1d0*/  LDL.LU R88, [R1+0xc8] ;  /* 0x0000c80001587983 */ /* 0x000ee80000300800 */
[----:B------:R-:W3:Y:S01]  /*a1e0*/  LDL.LU R12, [R1+0xc4] ;  /* 0x0000c400010c7983 */ /* 0x000ee20000300800 */
[----:B--2---:R-:W-:-:S03]  /*a1f0*/  ISETP.LT.AND P4, PT, R90, UR7, !P0 ;  /* 0x000000075a007c0c */ /* 0x004fc6000c781270 */
[----:B------:R-:W2:Y:S04]  /*a200*/  LDL.LU R90, [R1+0xc0] ;  /* 0x0000c000015a7983 */ /* 0x000ea80000300800 */
[----:B0-----:R-:W2:Y:S01]  /*a210*/  LDL.LU R14, [R1+0xbc] ;  /* 0x0000bc00010e7983 */ /* 0x001ea20000300800 */
[----:B------:R-:W-:Y:S01]  /*a220*/  LEA R4, P6, R13, R2, 0x1 ;  /* 0x000000020d047211 */ /* 0x000fe200078c08ff */
[----:B------:R-:W-:-:S03]  /*a230*/  IMAD R15, R3, 0x2, R13 ;  /* 0x00000002030f7824 */ /* 0x000fc600078e020d */
[----:B------:R-:W-:Y:S01]  /*a240*/  LEA.HI.X.SX32 R5, R13, R32, 0x1, P6 ;  /* 0x000000200d057211 */ /* 0x000fe200030f0eff */
[----:B------:R-:W-:Y:S01]  /*a250*/  IMAD R13, R3, 0x2, R15 ;  /* 0x00000002030d7824 */ /* 0x000fe200078e020f */
[----:B-1----:R-:W-:Y:S02]  /*a260*/  LEA R6, P6, R15, R2, 0x1 ;  /* 0x000000020f067211 */ /* 0x002fe400078c08ff */
[----:B----4-:R-:W-:Y:S02]  /*a270*/  ISETP.LT.AND P5, PT, R93, UR7, !P0 ;  /* 0x000000075d007c0c */ /* 0x010fe4000c7a1270 */
[----:B------:R-:W-:Y:S01]  /*a280*/  LEA.HI.X.SX32 R7, R15, R32, 0x1, P6 ;  /* 0x000000200f077211 */ /* 0x000fe200030f0eff */
[----:B------:R-:W-:Y:S01]  /*a290*/  IMAD R15, R3, 0x2, R13 ;  /* 0x00000002030f7824 */ /* 0x000fe200078e020d */
[C---:B------:R-:W-:Y:S02]  /*a2a0*/  LEA R8, P6, R13.reuse, R2, 0x1 ;  /* 0x000000020d087211 */ /* 0x040fe400078c08ff */
[----:B------:R-:W-:Y:S01]  /*a2b0*/  ISETP.LT.AND P3, PT, R92, UR7, !P0 ;  /* 0x000000075c007c0c */ /* 0x000fe2000c761270 */
[----:B------:R0:W-:Y:S01]  /*a2c0*/  @P1 STG.E.U16 desc[UR14][R4.64], R18 ;  /* 0x0000001204001986 */ /* 0x0001e2000c10150e */
[----:B------:R-:W-:Y:S01]  /*a2d0*/  LEA.HI.X.SX32 R9, R13, R32, 0x1, P6 ;  /* 0x000000200d097211 */ /* 0x000fe200030f0eff */
[----:B------:R-:W-:Y:S01]  /*a2e0*/  IMAD R13, R3, 0x2, R15 ;  /* 0x00000002030d7824 */ /* 0x000fe200078e020f */
[----:B------:R-:W-:Y:S01]  /*a2f0*/  LEA R10, P6, R15, R2, 0x1 ;  /* 0x000000020f0a7211 */ /* 0x000fe200078c08ff */
[----:B------:R1:W-:Y:S01]  /*a300*/  @P2 STG.E.U16 desc[UR14][R6.64], R19 ;  /* 0x0000001306002986 */ /* 0x0003e2000c10150e */
[----:B------:R-:W-:-:S02]  /*a310*/  PRMT R16, R16, 0x7632, R16 ;  /* 0x0000763210107816 */ /* 0x000fc40000000010 */
[----:B------:R-:W-:Y:S02]  /*a320*/  LEA.HI.X.SX32 R11, R15, R32, 0x1, P6 ;  /* 0x000000200f0b7211 */ /* 0x000fe400030f0eff */
[----:B------:R-:W-:Y:S02]  /*a330*/  ISETP.LT.AND P2, PT, R89, UR7, !P0 ;  /* 0x0000000759007c0c */ /* 0x000fe4000c741270 */
[----:B------:R-:W4:Y:S01]  /*a340*/  LDL.LU R89, [R1+0xb8] ;  /* 0x0000b80001597983 */ /* 0x000f220000300800 */
[----:B0-----:R-:W-:-:S03]  /*a350*/  PRMT R5, R17, 0x7632, R5 ;  /* 0x0000763211057816 */ /* 0x001fc60000000005 */
[----:B------:R-:W4:Y:S01]  /*a360*/  LDL.LU R17, [R1+0xb4] ;  /* 0x0000b40001117983 */ /* 0x000f220000300800 */
[----:B------:R-:W-:Y:S01]  /*a370*/  LEA R4, P6, R13, R2, 0x1 ;  /* 0x000000020d047211 */ /* 0x000fe200078c08ff */
[----:B-1----:R-:W-:Y:S01]  /*a380*/  IMAD R7, R3, 0x2, R13 ;  /* 0x0000000203077824 */ /* 0x002fe200078e020d */
[----:B------:R-:W-:Y:S01]  /*a390*/  ISETP.LT.AND P1, PT, R91, UR7, !P0 ;  /* 0x000000075b007c0c */ /* 0x000fe2000c721270 */
[----:B------:R-:W-:Y:S04]  /*a3a0*/  @P5 STG.E.U16 desc[UR14][R8.64], R16 ;  /* 0x0000001008005986 */ /* 0x000fe8000c10150e */
[----:B------:R0:W-:Y:S01]  /*a3b0*/  @P3 STG.E.U16 desc[UR14][R10.64], R5 ;  /* 0x000000050a003986 */ /* 0x0001e2000c10150e */
[----:B------:R-:W-:Y:S02]  /*a3c0*/  PRMT R18, R18, 0x7632, R18 ;  /* 0x0000763212127816 */ /* 0x000fe40000000012 */
[----:B------:R-:W-:-:S02]  /*a3d0*/  PRMT R19, R19, 0x7632, R19 ;  /* 0x0000763213137816 */ /* 0x000fc40000000013 */
[----:B0-----:R-:W-:Y:S02]  /*a3e0*/  LEA.HI.X.SX32 R5, R13, R32, 0x1, P6 ;  /* 0x000000200d057211 */ /* 0x001fe400030f0eff */
[----:B------:R-:W-:Y:S01]  /*a3f0*/  LEA R6, P6, R7, R2, 0x1 ;  /* 0x0000000207067211 */ /* 0x000fe200078c08ff */
[----:B------:R-:W-:-:S03]  /*a400*/  IMAD R13, R3, 0x2, R7 ;  /* 0x00000002030d7824 */ /* 0x000fc600078e0207 */
[----:B------:R-:W-:Y:S01]  /*a410*/  LEA.HI.X.SX32 R7, R7, R32, 0x1, P6 ;  /* 0x0000002007077211 */ /* 0x000fe200030f0eff */
[----:B------:R0:W-:Y:S04]  /*a420*/  @P4 STG.E.U16 desc[UR14][R4.64], R18 ;  /* 0x0000001204004986 */ /* 0x0001e8000c10150e */
        /* <DEDUP_REMOVED lines=8> */
[----:B------:R-:W-:Y:S01]  /*a4b0*/  LEA R8, P6, R13, R2, 0x1 ;  /* 0x000000020d087211 */ /* 0x000fe200078c08ff */
[----:B------:R-:W-:-:S03]  /*a4c0*/  IMAD R11, R3, 0x2, R13 ;  /* 0x00000002030b7824 */ /* 0x000fc600078e020d */
[----:B------:R-:W-:Y:S01]  /*a4d0*/  LEA.HI.X.SX32 R9, R13, R32, 0x1, P6 ;  /* 0x000000200d097211 */ /* 0x000fe200030f0eff */
[----:B------:R-:W-:Y:S01]  /*a4e0*/  IMAD R13, R3, 0x2, R11 ;  /* 0x00000002030d7824 */ /* 0x000fe200078e020b */
[----:B------:R-:W-:-:S03]  /*a4f0*/  LEA R10, P6, R11, R2, 0x1 ;  /* 0x000000020b0a7211 */ /* 0x000fc600078c08ff */
[----:B------:R-:W-:Y:S01]  /*a500*/  IMAD R15, R3, 0x2, R13 ;  /* 0x00000002030f7824 */ /* 0x000fe200078e020d */
[----:B------:R-:W-:Y:S02]  /*a510*/  LEA.HI.X.SX32 R11, R11, R32, 0x1, P6 ;  /* 0x000000200b0b7211 */ /* 0x000fe400030f0eff */
[C---:B0-----:R-:W-:Y:S01]  /*a520*/  LEA R4, P6, R13.reuse, R2, 0x1 ;  /* 0x000000020d047211 */ /* 0x041fe200078c08ff */
[----:B------:R0:W-:Y:S03]  /*a530*/  @P2 STG.E.U16 desc[UR14][R8.64], R20 ;  /* 0x0000001408002986 */ /* 0x0001e6000c10150e */
[----:B------:R-:W-:Y:S01]  /*a540*/  LEA.HI.X.SX32 R5, R13, R32, 0x1, P6 ;  /* 0x000000200d057211 */ /* 0x000fe200030f0eff */
[----:B------:R4:W-:Y:S01]  /*a550*/  @P5 STG.E.U16 desc[UR14][R10.64], R21 ;  /* 0x000000150a005986 */ /* 0x0009e2000c10150e */
[----:B-1----:R-:W-:Y:S01]  /*a560*/  LEA R6, P6, R15, R2, 0x1 ;  /* 0x000000020f067211 */ /* 0x002fe200078c08ff */
[----:B------:R-:W-:Y:S01]  /*a570*/  IMAD R13, R3, 0x2, R15 ;  /* 0x00000002030d7824 */ /* 0x000fe200078e020f */
[----:B------:R-:W-:-:S02]  /*a580*/  ISETP.LT.AND P4, PT, R90, UR7, !P0 ;  /* 0x000000075a007c0c */ /* 0x000fc4000c781270 */
[----:B------:R-:W-:Y:S01]  /*a590*/  LEA.HI.X.SX32 R7, R15, R32, 0x1, P6 ;  /* 0x000000200f077211 */ /* 0x000fe200030f0eff */
[----:B------:R-:W-:Y:S01]  /*a5a0*/  IMAD R15, R3, 0x2, R13 ;  /* 0x00000002030f7824 */ /* 0x000fe200078e020d */
[----:B0-----:R-:W-:Y:S02]  /*a5b0*/  LEA R8, P6, R13, R2, 0x1 ;  /* 0x000000020d087211 */ /* 0x001fe400078c08ff */
[----:B----4-:R-:W-:Y:S02]  /*a5c0*/  ISETP.LT.AND P5, PT, R17, UR7, !P0 ;  /* 0x0000000711007c0c */ /* 0x010fe4000c7a1270 */
[----:B------:R-:W4:Y:S01]  /*a5d0*/  LDL.LU R17, [R1+0xa0] ;  /* 0x0000a00001117983 */ /* 0x000f220000300800 */
[----:B------:R-:W-:Y:S02]  /*a5e0*/  ISETP.LT.AND P2, PT, R89, UR7, !P0 ;  /* 0x0000000759007c0c */ /* 0x000fe4000c741270 */
[----:B------:R-:W-:Y:S02]  /*a5f0*/  LEA.HI.X.SX32 R9, R13, R32, 0x1, P6 ;  /* 0x000000200d097211 */ /* 0x000fe400030f0eff */
[----:B------:R-:W-:Y:S01]  /*a600*/  LEA R10, P6, R15, R2, 0x1 ;  /* 0x000000020f0a7211 */ /* 0x000fe200078c08ff */
[----:B------:R0:W-:Y:S01]  /*a610*/  @P3 STG.E.U16 desc[UR14][R4.64], R22 ;  /* 0x0000001604003986 */ /* 0x0001e2000c10150e */
[----:B------:R-:W-:-:S02]  /*a620*/  PRMT R20, R20, 0x7632, R20 ;  /* 0x0000763214147816 */ /* 0x000fc40000000014 */
[----:B------:R-:W-:Y:S01]  /*a630*/  LEA.HI.X.SX32 R11, R15, R32, 0x1, P6 ;  /* 0x000000200f0b7211 */ /* 0x000fe200030f0eff */
[----:B------:R1:W-:Y:S04]  /*a640*/  @P4 STG.E.U16 desc[UR14][R6.64], R23 ;  /* 0x0000001706004986 */ /* 0x0003e8000c10150e */
[----:B------:R-:W-:Y:S01]  /*a650*/  @P1 STG.E.U16 desc[UR14][R8.64], R20 ;  /* 0x0000001408001986 */ /* 0x000fe2000c10150e */
[----:B0-----:R-:W-:-:S05]  /*a660*/  PRMT R5, R21, 0x7632, R5 ;  /* 0x0000763215057816 */ /* 0x001fca0000000005 */
[----:B------:R0:W-:Y:S01]  /*a670*/  @P2 STG.E.U16 desc[UR14][R10.64], R5 ;  /* 0x000000050a002986 */ /* 0x0001e2000c10150e */
[----:B---3--:R-:W-:-:S03]  /*a680*/  ISETP.LT.AND P4, PT, R12, UR7, !P0 ;  /* 0x000000070c007c0c */ /* 0x008fc6000c781270 */
[----:B------:R-:W3:Y:S01]  /*a690*/  LDL.LU R12, [R1+0x9c] ;  /* 0x00009c00010c7983 */ /* 0x000ee20000300800 */
[----:B------:R-:W-:-:S03]  /*a6a0*/  ISETP.LT.AND P1, PT, R16, UR7, !P0 ;  /* 0x0000000710007c0c */ /* 0x000fc6000c721270 */
[----:B------:R-:W3:Y:S04]  /*a6b0*/  LDL.LU R19, [R1+0x98] ;  /* 0x0000980001137983 */ /* 0x000ee80000300800 */
[----:B------:R-:W3:Y:S04]  /*a6c0*/  LDL.LU R16, [R1+0x94] ;  /* 0x0000940001107983 */ /* 0x000ee80000300800 */
[----:B------:R-:W3:Y:S01]  /*a6d0*/  LDL.LU R18, [R1+0x90] ;  /* 0x0000900001127983 */ /* 0x000ee20000300800 */
[----:B--2---:R-:W-:-:S03]  /*a6e0*/  ISETP.LT.AND P2, PT, R14, UR7, !P0 ;  /* 0x000000070e007c0c */ /* 0x004fc6000c741270 */
[----:B------:R-:W2:Y:S01]  /*a6f0*/  LDL.LU R14, [R1+0x8c] ;  /* 0x00008c00010e7983 */ /* 0x000ea20000300800 */
[----:B------:R-:W-:-:S04]  /*a700*/  IMAD R13, R3, 0x2, R15 ;  /* 0x00000002030d7824 */ /* 0x000fc800078e020f */
[----:B-1----:R-:W-:Y:S01]  /*a710*/  IMAD R7, R3, 0x2, R13 ;  /* 0x0000000203077824 */ /* 0x002fe200078e020d */
[----:B------:R-:W-:-:S04]  /*a720*/  LEA R4, P6, R13, R2, 0x1 ;  /* 0x000000020d047211 */ /* 0x000fc800078c08ff */
[----:B0-----:R-:W-:Y:S01]  /*a730*/  LEA.HI.X.SX32 R5, R13, R32, 0x1, P6 ;  /* 0x000000200d057211 */ /* 0x001fe200030f0eff */
[----:B------:R-:W-:Y:S01]  /*a740*/  IMAD R13, R3, 0x2, R7 ;  /* 0x00000002030d7824 */ /* 0x000fe200078e0207 */
[----:B------:R-:W-:Y:S02]  /*a750*/  LEA R6, P6, R7, R2, 0x1 ;  /* 0x0000000207067211 */ /* 0x000fe400078c08ff */
[----:B------:R-:W-:Y:S01]  /*a760*/  PRMT R22, R22, 0x7632, R22 ;  /* 0x0000763216167816 */ /* 0x000fe20000000016 */
[----:B------:R-:W-:Y:S01]  /*a770*/  IMAD R11, R3, 0x2, R13 ;  /* 0x00000002030b7824 */ /* 0x000fe200078e020d */
[----:B------:R-:W-:Y:S02]  /*a780*/  LEA.HI.X.SX32 R7, R7, R32, 0x1, P6 ;  /* 0x0000002007077211 */ /* 0x000fe400030f0eff */
[C---:B------:R-:W-:Y:S02]  /*a790*/  LEA R8, P6, R13.reuse, R2, 0x1 ;  /* 0x000000020d087211 */ /* 0x040fe400078c08ff */
[----:B------:R-:W-:Y:S01]  /*a7a0*/  ISETP.LT.AND P3, PT, R88, UR7, !P0 ;  /* 0x0000000758007c0c */ /* 0x000fe2000c761270 */
[----:B------:R0:W-:Y:S01]  /*a7b0*/  @P5 STG.E.U16 desc[UR14][R4.64], R22 ;  /* 0x0000001604005986 */ /* 0x0001e2000c10150e */
[----:B------:R-:W-:Y:S01]  /*a7c0*/  LEA.HI.X.SX32 R9, R13, R32, 0x1, P6 ;  /* 0x000000200d097211 */ /* 0x000fe200030f0eff */
[----:B------:R-:W-:Y:S01]  /*a7d0*/  IMAD R13, R3, 0x2, R11 ;  /* 0x00000002030d7824 */ /* 0x000fe200078e020b */
[----:B------:R-:W-:-:S02]  /*a7e0*/  LEA R10, P6, R11, R2, 0x1 ;  /* 0x000000020b0a7211 */ /* 0x000fc400078c08ff */
[----:B------:R-:W-:Y:S01]  /*a7f0*/  PRMT R23, R23, 0x7632, R23 ;  /* 0x0000763217177816 */ /* 0x000fe20000000017 */
[----:B------:R-:W-:Y:S01]  /*a800*/  IMAD R15, R3, 0x2, R13 ;  /* 0x00000002030f7824 */ /* 0x000fe200078e020d */
[----:B------:R-:W-:Y:S02]  /*a810*/  LEA.HI.X.SX32 R11, R11, R32, 0x1, P6 ;  /* 0x000000200b0b7211 */ /* 0x000fe400030f0eff */
[----:B----4-:R-:W-:Y:S02]  /*a820*/  ISETP.LT.AND P5, PT, R17, UR7, !P0 ;  /* 0x0000000711007c0c */ /* 0x010fe4000c7a1270 */
[----:B------:R-:W4:Y:S01]  /*a830*/  LDL.LU R17, [R1+0x88] ;  /* 0x0000880001117983 */ /* 0x000f220000300800 */
[----:B0-----:R-:W-:-:S03]  /*a840*/  LEA R4, P6, R13, R2, 0x1 ;  /* 0x000000020d047211 */ /* 0x001fc600078c08ff */
[----:B------:R0:W-:Y:S01]  /*a850*/  @P3 STG.E.U16 desc[UR14][R6.64], R23 ;  /* 0x0000001706003986 */ /* 0x0001e2000c10150e */
[----:B------:R-:W-:-:S03]  /*a860*/  LEA.HI.X.SX32 R5, R13, R32, 0x1, P6 ;  /* 0x000000200d057211 */ /* 0x000fc600030f0eff */
[----:B------:R1:W-:Y:S04]  /*a870*/  @P4 STG.E.U16 desc[UR14][R8.64], R24 ;  /* 0x0000001808004986 */ /* 0x0003e8000c10150e */
[----:B------:R-:W4:Y:S01]  /*a880*/  LDS.128 R20, [R0+UR12] ;  /* 0x0000000c00147984 */ /* 0x000f220008000c00 */
[----:B0-----:R-:W-:-:S03]  /*a890*/  LEA R6, P6, R15, R2, 0x1 ;  /* 0x000000020f067211 */ /* 0x001fc600078c08ff */
[----:B------:R0:W-:Y:S01]  /*a8a0*/  @P1 STG.E.U16 desc[UR14][R10.64], R25 ;  /* 0x000000190a001986 */ /* 0x0001e2000c10150e */
[----:B------:R-:W-:-:S03]  /*a8b0*/  LEA.HI.X.SX32 R7, R15, R32, 0x1, P6 ;  /* 0x000000200f077211 */ /* 0x000fc600030f0eff */
        /* <DEDUP_REMOVED lines=8> */
[----:B------:R-:W-:Y:S01]  /*a940*/  IMAD R13, R3, 0x2, R15 ;  /* 0x00000002030d7824 */ /* 0x000fe200078e020f */
[----:B------:R-:W-:Y:S02]  /*a950*/  ISETP.LT.AND P4, PT, R19, UR7, !P0 ;  /* 0x0000000713007c0c */ /* 0x000fe4000c781270 */
[----:B-1----:R-:W-:Y:S02]  /*a960*/  PRMT R24, R24, 0x7632, R24 ;  /* 0x0000763218187816 */ /* 0x002fe40000000018 */
[----:B------:R-:W-:Y:S01]  /*a970*/  LEA R8, P6, R13, R2, 0x1 ;  /* 0x000000020d087211 */ /* 0x000fe200078c08ff */
[----:B------:R-:W-:Y:S01]  /*a980*/  IMAD R15, R3, 0x2, R13 ;  /* 0x00000002030f7824 */ /* 0x000fe200078e020d */
[----:B------:R-:W2:Y:S02]  /*a990*/  LDL.LU R19, [R1+0x78] ;  /* 0x0000780001137983 */ /* 0x000ea40000300800 */
[----:B------:R-:W-:Y:S01]  /*a9a0*/  LEA.HI.X.SX32 R9, R13, R32, 0x1, P6 ;  /* 0x000000200d097211 */ /* 0x000fe200030f0eff */
[----:B------:R-:W-:Y:S01]  /*a9b0*/  IMAD R13, R3, 0x2, R15 ;  /* 0x00000002030d7824 */ /* 0x000fe200078e020f */
[----:B0-----:R-:W-:-:S03]  /*a9c0*/  LEA R10, P6, R15, R2, 0x1 ;  /* 0x000000020f0a7211 */ /* 0x001fc600078c08ff */
[----:B------:R-:W-:Y:S01]  /*a9d0*/  @P3 STG.E.U16 desc[UR14][R8.64], R24 ;  /* 0x0000001808003986 */ /* 0x000fe2000c10150e */
[----:B------:R-:W-:Y:S02]  /*a9e0*/  PRMT R5, R25, 0x7632, R5 ;  /* 0x0000763219057816 */ /* 0x000fe40000000005 */
[----:B------:R-:W-:Y:S01]  /*a9f0*/  LEA.HI.X.SX32 R11, R15, R32, 0x1, P6 ;  /* 0x000000200f0b7211 */ /* 0x000fe200030f0eff */
[----:B------:R-:W-:Y:S01]  /*aa00*/  IMAD R7, R3, 0x2, R13 ;  /* 0x0000000203077824 */ /* 0x000fe200078e020d */
[----:B------:R-:W-:Y:S02]  /*aa10*/  LEA R4, P6, R13, R2, 0x1 ;  /* 0x000000020d047211 */ /* 0x000fe400078c08ff */
[----:B------:R-:W-:Y:S01]  /*aa20*/  ISETP.LT.AND P2, PT, R18, UR7, !P0 ;  /* 0x0000000712007c0c */ /* 0x000fe2000c741270 */
[----:B------:R0:W-:Y:S01]  /*aa30*/  @P4 STG.E.U16 desc[UR14][R10.64], R5 ;  /* 0x000000050a004986 */ /* 0x0001e2000c10150e */
[----:B----4-:R-:W-:-:S03]  /*aa40*/  ISETP.LT.AND P3, PT, R17, UR7, !P0 ;  /* 0x0000000711007c0c */ /* 0x010fc6000c761270 */
[----:B------:R-:W4:Y:S01]  /*aa50*/  LDL.LU R17, [R1+0x74] ;  /* 0x0000740001117983 */ /* 0x000f220000300800 */
[----:B0-----:R-:W-:Y:S02]  /*aa60*/  LEA.HI.X.SX32 R5, R13, R32, 0x1, P6 ;  /* 0x000000200d057211 */ /* 0x001fe400030f0eff */
[----:B------:R-:W-:Y:S01]  /*aa70*/  LEA R6, P6, R7, R2, 0x1 ;  /* 0x0000000207067211 */ /* 0x000fe200078c08ff */
[----:B------:R-:W-:Y:S01]  /*aa80*/  IMAD R13, R3, 0x2, R7 ;  /* 0x00000002030d7824 */ /* 0x000fe200078e0207 */
[----:B------:R-:W-:Y:S02]  /*aa90*/  PRMT R26, R26, 0x7632, R26 ;  /* 0x000076321a1a7816 */ /* 0x000fe4000000001a */
[----:B------:R-:W-:Y:S02]  /*aaa0*/  PRMT R27, R27, 0x7632, R27 ;  /* 0x000076321b1b7816 */ /* 0x000fe4000000001b */
[----:B------:R-:W-:Y:S01]  /*aab0*/  LEA.HI.X.SX32 R7, R7, R32, 0x1, P6 ;  /* 0x0000002007077211 */ /* 0x000fe200030f0eff */
[----:B------:R0:W-:Y:S04]  /*aac0*/  @P1 STG.E.U16 desc[UR14][R4.64], R26 ;  /* 0x0000001a04001986 */ /* 0x0001e8000c10150e */
[----:B------:R1:W-:Y:S01]  /*aad0*/  @P2 STG.E.U16 desc[UR14][R6.64], R27 ;  /* 0x0000001b06002986 */ /* 0x0003e2000c10150e */
[----:B---3--:R-:W-:-:S03]  /*aae0*/  ISETP.LT.AND P4, PT, R12, UR7, !P0 ;  /* 0x000000070c007c0c */ /* 0x008fc6000c781270 */
[----:B------:R-:W3:Y:S04]  /*aaf0*/  LDL.LU R12, [R1+0x70] ;  /* 0x00007000010c7983 */ /* 0x000ee80000300800 */
[----:B------:R-:W3:Y:S01]  /*ab00*/  LDL.LU R18, [R1+0x6c] ;  /* 0x00006c0001127983 */ /* 0x000ee20000300800 */
[----:B------:R-:W-:-:S03]  /*ab10*/  ISETP.LT.AND P1, PT, R16, UR7, !P0 ;  /* 0x0000000710007c0c */ /* 0x000fc6000c721270 */
        /* <DEDUP_REMOVED lines=14> */
[----:B------:R-:W-:Y:S01]  /*ac00*/  IMAD R13, R3, 0x2, R15 ;  /* 0x00000002030d7824 */ /* 0x000fe200078e020f */
[----:B-1----:R-:W-:-:S02]  /*ac10*/  LEA R6, P6, R15, R2, 0x1 ;  /* 0x000000020f067211 */ /* 0x002fc400078c08ff */
[----:B------:R-:W-:Y:S02]  /*ac20*/  ISETP.LT.AND P5, PT, R19, UR7, !P0 ;  /* 0x0000000713007c0c */ /* 0x000fe4000c7a1270 */
[----:B------:R-:W-:Y:S01]  /*ac30*/  LEA.HI.X.SX32 R7, R15, R32, 0x1, P6 ;  /* 0x000000200f077211 */ /* 0x000fe200030f0eff */
[----:B------:R-:W-:Y:S01]  /*ac40*/  IMAD R15, R3, 0x2, R13 ;  /* 0x00000002030f7824 */ /* 0x000fe200078e020d */
[----:B0-----:R-:W-:Y:S02]  /*ac50*/  LEA R8, P6, R13, R2, 0x1 ;  /* 0x000000020d087211 */ /* 0x001fe400078c08ff */
[----:B----4-:R-:W-:Y:S02]  /*ac60*/  ISETP.LT.AND P3, PT, R17, UR7, !P0 ;  /* 0x0000000711007c0c */ /* 0x010fe4000c761270 */
[----:B------:R-:W4:Y:S01]  /*ac70*/  LDL.LU R17, [R1+0x60] ;  /* 0x0000600001117983 */ /* 0x000f220000300800 */
[----:B------:R-:W-:Y:S02]  /*ac80*/  LEA.HI.X.SX32 R9, R13, R32, 0x1, P6 ;  /* 0x000000200d097211 */ /* 0x000fe400030f0eff */
[----:B------:R-:W-:-:S02]  /*ac90*/  LEA R10, P6, R15, R2, 0x1 ;  /* 0x000000020f0a7211 */ /* 0x000fc400078c08ff */
[----:B------:R-:W-:Y:S02]  /*aca0*/  PRMT R28, R28, 0x7632, R28 ;  /* 0x000076321c1c7816 */ /* 0x000fe4000000001c */
[----:B------:R-:W-:Y:S02]  /*acb0*/  LEA.HI.X.SX32 R11, R15, R32, 0x1, P6 ;  /* 0x000000200f0b7211 */ /* 0x000fe400030f0eff */
[----:B------:R-:W-:Y:S01]  /*acc0*/  PRMT R29, R29, 0x7632, R29 ;  /* 0x000076321d1d7816 */ /* 0x000fe2000000001d */
[----:B------:R0:W-:Y:S04]  /*acd0*/  @P4 STG.E.U16 desc[UR14][R4.64], R30 ;  /* 0x0000001e04004986 */ /* 0x0001e8000c10150e */
[----:B------:R-:W-:Y:S04]  /*ace0*/  @P1 STG.E.U16 desc[UR14][R6.64], R31 ;  /* 0x0000001f06001986 */ /* 0x000fe8000c10150e */
[----:B------:R1:W-:Y:S04]  /*acf0*/  @P2 STG.E.U16 desc[UR14][R8.64], R28 ;  /* 0x0000001c08002986 */ /* 0x0003e8000c10150e */
[----:B------:R1:W-:Y:S01]  /*ad00*/  @P5 STG.E.U16 desc[UR14][R10.64], R29 ;  /* 0x0000001d0a005986 */ /* 0x0003e2000c10150e */
[----:B---3--:R-:W-:-:S03]  /*ad10*/  ISETP.LT.AND P4, PT, R12, UR7, !P0 ;  /* 0x000000070c007c0c */ /* 0x008fc6000c781270 */
[----:B------:R-:W3:Y:S01]  /*ad20*/  LDL.LU R12, [R1+0x5c] ;  /* 0x00005c00010c7983 */ /* 0x000ee20000300800 */
[----:B------:R-:W-:-:S03]  /*ad30*/  ISETP.LT.AND P2, PT, R16, UR7, !P0 ;  /* 0x0000000710007c0c */ /* 0x000fc6000c741270 */
[----:B------:R-:W3:Y:S01]  /*ad40*/  LDL.LU R16, [R1+0x58] ;  /* 0x0000580001107983 */ /* 0x000ee20000300800 */
[----:B--2---:R-:W-:-:S03]  /*ad50*/  ISETP.LT.AND P5, PT, R14, UR7, !P0 ;  /* 0x000000070e007c0c */ /* 0x004fc6000c7a1270 */
[----:B------:R-:W2:Y:S04]  /*ad60*/  LDL.LU R14, [R1+0x54] ;  /* 0x00005400010e7983 */ /* 0x000ea80000300800 */
[----:B------:R-:W2:Y:S01]  /*ad70*/  LDL.LU R0, [R1+0x50] ;  /* 0x0000500001007983 */ /* 0x000ea20000300800 */
[----:B0-----:R-:W-:-:S04]  /*ad80*/  IMAD R5, R3, 0x2, R15 ;  /* 0x0000000203057824 */ /* 0x001fc800078e020f */
[----:B------:R-:W-:Y:S01]  /*ad90*/  IMAD R13, R3, 0x2, R5 ;  /* 0x00000002030d7824 */ /* 0x000fe200078e0205 */
[----:B------:R-:W-:-:S04]  /*ada0*/  LEA R4, P6, R5, R2, 0x1 ;  /* 0x0000000205047211 */ /* 0x000fc800078c08ff */
[----:B------:R-:W-:Y:S01]  /*adb0*/  LEA.HI.X.SX32 R5, R5, R32, 0x1, P6 ;  /* 0x0000002005057211 */ /* 0x000fe200030f0eff */
[----:B-1----:R-:W-:Y:S01]  /*adc0*/  IMAD R9, R3, 0x2, R13 ;  /* 0x0000000203097824 */ /* 0x002fe200078e020d */
[C---:B------:R-:W-:Y:S02]  /*add0*/  LEA R6, P6, R13.reuse, R2, 0x1 ;  /* 0x000000020d067211 */ /* 0x040fe400078c08ff */
[----:B------:R-:W-:Y:S02]  /*ade0*/  PRMT R30, R30, 0x7632, R30 ;  /* 0x000076321e1e7816 */ /* 0x000fe4000000001e */
[----:B------:R-:W-:Y:S01]  /*adf0*/  LEA.HI.X.SX32 R7, R13, R32, 0x1, P6 ;  /* 0x000000200d077211 */ /* 0x000fe200030f0eff */
[----:B------:R-:W-:Y:S01]  /*ae00*/  IMAD R13, R3, 0x2, R9 ;  /* 0x00000002030d7824 */ /* 0x000fe200078e0209 */
[----:B------:R-:W-:Y:S01]  /*ae10*/  ISETP.LT.AND P1, PT, R18, UR7, !P0 ;  /* 0x0000000712007c0c */ /* 0x000fe2000c721270 */
[----:B------:R0:W-:Y:S01]  /*ae20*/  @P3 STG.E.U16 desc[UR14][R4.64], R30 ;  /* 0x0000001e04003986 */ /* 0x0001e2000c10150e */
[----:B------:R-:W-:Y:S01]  /*ae30*/  PRMT R31, R31, 0x7632, R31 ;  /* 0x000076321f1f7816 */ /* 0x000fe2000000001f */
[----:B------:R-:W-:Y:S01]  /*ae40*/  IMAD R15, R3, 0x2, R13 ;  /* 0x00000002030f7824 */ /* 0x000fe200078e020d */
[----:B------:R-:W-:-:S02]  /*ae50*/  LEA R10, P6, R13, R2, 0x1 ;  /* 0x000000020d0a7211 */ /* 0x000fc400078c08ff */
[----:B------:R-:W-:Y:S02]  /*ae60*/  LEA R8, P3, R9, R2, 0x1 ;  /* 0x0000000209087211 */ /* 0x000fe400078608ff */
[-C--:B------:R-:W-:Y:S01]  /*ae70*/  LEA.HI.X.SX32 R11, R13, R32.reuse, 0x1, P6 ;  /* 0x000000200d0b7211 */ /* 0x080fe200030f0eff */
[----:B------:R-:W-:Y:S01]  /*ae80*/  IMAD R13, R3, 0x2, R15 ;  /* 0x00000002030d7824 */ /* 0x000fe200078e020f */
[----:B------:R-:W-:Y:S01]  /*ae90*/  LEA.HI.X.SX32 R9, R9, R32, 0x1, P3 ;  /* 0x0000002009097211 */ /* 0x000fe200018f0eff */
[----:B------:R1:W-:Y:S01]  /*aea0*/  @P4 STG.E.U16 desc[UR14][R6.64], R31 ;  /* 0x0000001f06004986 */ /* 0x0003e2000c10150e */
[----:B----4-:R-:W-:Y:S01]  /*aeb0*/  ISETP.LT.AND P4, PT, R17, UR7, !P0 ;  /* 0x0000000711007c0c */ /* 0x010fe2000c781270 */
[----:B------:R-:W-:Y:S02]  /*aec0*/  IMAD R17, R3, 0x2, R13 ;  /* 0x0000000203117824 */ /* 0x000fe400078e020d */
[----:B------:R-:W-:Y:S01]  /*aed0*/  @P1 STG.E.U16 desc[UR14][R8.64], R20 ;  /* 0x0000001408001986 */ /* 0x000fe2000c10150e */
[----:B0-----:R-:W-:Y:S01]  /*aee0*/  LEA R4, P1, R15, R2, 0x1 ;  /* 0x000000020f047211 */ /* 0x001fe200078208ff */
[----:B------:R-:W-:-:S03]  /*aef0*/  IMAD R19, R3, 0x2, R17 ;  /* 0x0000000203137824 */ /* 0x000fc600078e0211 */
[----:B------:R-:W-:Y:S01]  /*af00*/  LEA.HI.X.SX32 R5, R15, R32, 0x1, P1 ;  /* 0x000000200f057211 */ /* 0x000fe200008f0eff */
[----:B------:R-:W-:Y:S01]  /*af10*/  IMAD R15, R3, 0x2, R19 ;  /* 0x00000002030f7824 */ /* 0x000fe200078e0213 */
[----:B------:R0:W-:Y:S01]  /*af20*/  @P2 STG.E.U16 desc[UR14][R10.64], R21 ;  /* 0x000000150a002986 */ /* 0x0001e2000c10150e */
[----:B-1----:R-:W-:-:S04]  /*af30*/  LEA R6, P2, R13, R2, 0x1 ;  /* 0x000000020d067211 */ /* 0x002fc800078408ff */
[----:B------:R-:W-:Y:S02]  /*af40*/  LEA.HI.X.SX32 R7, R13, R32, 0x1, P2 ;  /* 0x000000200d077211 */ /* 0x000fe400010f0eff */
[----:B0-----:R-:W-:-:S04]  /*af50*/  LEA R10, P1, R15, R2, 0x1 ;  /* 0x000000020f0a7211 */ /* 0x001fc800078208ff */
[----:B------:R-:W-:Y:S01]  /*af60*/  LEA.HI.X.SX32 R11, R15, R32, 0x1, P1 ;  /* 0x000000200f0b7211 */ /* 0x000fe200008f0eff */
[----:B------:R-:W-:Y:S01]  /*af70*/  IMAD R3, R3, 0x2, R15 ;  /* 0x0000000203037824 */ /* 0x000fe200078e020f */
[----:B------:R-:W-:Y:S01]  /*af80*/  PRMT R20, R20, 0x7632, R20 ;  /* 0x0000763214147816 */ /* 0x000fe20000000014 */
[----:B------:R0:W-:Y:S01]  /*af90*/  @P5 STG.E.U16 desc[UR14][R4.64], R22 ;  /* 0x0000001604005986 */ /* 0x0001e2000c10150e */
[----:B------:R-:W-:-:S03]  /*afa0*/  PRMT R21, R21, 0x7632, R21 ;  /* 0x0000763215157816 */ /* 0x000fc60000000015 */
[----:B------:R1:W-:Y:S01]  /*afb0*/  @P4 STG.E.U16 desc[UR14][R6.64], R23 ;  /* 0x0000001706004986 */ /* 0x0003e2000c10150e */
[----:B0-----:R-:W-:Y:S02]  /*afc0*/  PRMT R5, R22, 0x7632, R5 ;  /* 0x0000763216057816 */ /* 0x001fe40000000005 */
[----:B---3--:R-:W-:Y:S02]  /*afd0*/  ISETP.LT.AND P3, PT, R12, UR7, !P0 ;  /* 0x000000070c007c0c */ /* 0x008fe4000c761270 */
[C---:B------:R-:W-:Y:S02]  /*afe0*/  LEA R12, P6, R17.reuse, R2, 0x1 ;  /* 0x00000002110c7211 */ /* 0x040fe400078c08ff */
[----:B------:R-:W-:Y:S02]  /*aff0*/  ISETP.LT.AND P2, PT, R16, UR7, !P0 ;  /* 0x0000000710007c0c */ /* 0x000fe4000c741270 */
[----:B------:R-:W-:Y:S02]  /*b000*/  LEA.HI.X.SX32 R13, R17, R32, 0x1, P6 ;  /* 0x00000020110d7211 */ /* 0x000fe400030f0eff */
[----:B------:R-:W-:-:S02]  /*b010*/  LEA R8, P6, R19, R2, 0x1 ;  /* 0x0000000213087211 */ /* 0x000fc400078c08ff */
[----:B--2---:R-:W-:Y:S02]  /*b020*/  ISETP.LT.AND P1, PT, R14, UR7, !P0 ;  /* 0x000000070e007c0c */ /* 0x004fe4000c721270 */
[----:B------:R-:W-:Y:S02]  /*b030*/  ISETP.LT.AND P0, PT, R0, UR7, !P0 ;  /* 0x0000000700007c0c */ /* 0x000fe4000c701270 */
[----:B------:R-:W-:Y:S01]  /*b040*/  LEA.HI.X.SX32 R9, R19, R32, 0x1, P6 ;  /* 0x0000002013097211 */ /* 0x000fe200030f0eff */
[----:B------:R1:W-:Y:S01]  /*b050*/  @P3 STG.E.U16 desc[UR14][R12.64], R20 ;  /* 0x000000140c003986 */ /* 0x0003e2000c10150e */
[----:B------:R-:W-:-:S03]  /*b060*/  LEA R2, P6, R3, R2, 0x1 ;  /* 0x0000000203027211 */ /* 0x000fc600078c08ff */
[----:B------:R1:W-:Y:S01]  /*b070*/  @P2 STG.E.U16 desc[UR14][R8.64], R21 ;  /* 0x0000001508002986 */ /* 0x0003e2000c10150e */
[----:B------:R-:W-:-:S03]  /*b080*/  LEA.HI.X.SX32 R3, R3, R32, 0x1, P6 ;  /* 0x0000002003037211 */ /* 0x000fc600030f0eff */
[----:B------:R1:W-:Y:S02]  /*b090*/  @P1 STG.E.U16 desc[UR14][R10.64], R5 ;  /* 0x000000050a001986 */ /* 0x0003e4000c10150e */
[----:B------:R-:W-:Y:S05]  /*b0a0*/  @!P0 EXIT ;  /* 0x000000000000894d */ /* 0x000fea0003800000 */
[----:B-1----:R-:W-:-:S05]  /*b0b0*/  PRMT R23, R23, 0x7632, R23 ;  /* 0x0000763217177816 */ /* 0x002fca0000000017 */
[----:B------:R-:W-:Y:S01]  /*b0c0*/  STG.E.U16 desc[UR14][R2.64], R23 ;  /* 0x0000001702007986 */ /* 0x000fe2000c10150e */
[----:B------:R-:W-:Y:S05]  /*b0d0*/  EXIT ;  /* 0x000000000000794d */ /* 0x000fea0003800000 */
.L_x_2:
[----:B------:R-:W-:-:S00]  /*b0e0*/  BRA `(.L_x_2) ;  /* 0xfffffffc00fc7947 */ /* 0x000fc0000383ffff */
[----:B------:R-:W-:-:S00]  /*b0f0*/  NOP ;  /* 0x0000000000007918 */ /* 0x000fc00000000000 */
        /* <DEDUP_REMOVED lines=8> */
.L_x_3:


//--------------------- .nv.shared.matmul_kernel  --------------------------
	.section	.nv.shared.matmul_kernel,"aw",@nobits
	.sectionflags	@""
	.align	16
	.zero		1024


//--------------------- .nv.shared.reserved.0     --------------------------
	.section	.nv.shared.reserved.0,"aw",@nobits
	.weak		__nv_reservedSMEM_offset_0_alias
	.size		__nv_reservedSMEM_offset_0_alias, 0, 0
	.other		__nv_reservedSMEM_offset_0_alias,@"STO_CUDA_RESERVED_SHARED STV_DEFAULT"
__nv_reservedSMEM_offset_0_alias:
	.zero		0


//--------------------- .nv.constant0.matmul_kernel --------------------------
	.section	.nv.constant0.matmul_kernel,"a",@progbits
	.sectionflags	@""
	.align	4
.nv.constant0.matmul_kernel:
	.zero		608


//--------------------- SYMBOLS --------------------------

	.type		.nv.reservedSmem.offset0,@object
	.size		.nv.reservedSmem.offset0,0x4
